//
// Generated by NVIDIA NVVM Compiler
//
// Compiler Build ID: CL-36424714
// Cuda compilation tools, release 13.0, V13.0.88
// Based on NVVM 20.0.0
//

.version 9.0
.target sm_100
.address_size 64

	// .globl	_Z25SoftmaxCrossEntropyKernelPKfPKiPfii
.global .align 1 .b8 _ZN34_INTERNAL_eab3a891_4_k_cu_870ebfd54cuda3std3__436_GLOBAL__N__eab3a891_4_k_cu_870ebfd56ignoreE[1];
.global .align 1 .b8 _ZN34_INTERNAL_eab3a891_4_k_cu_870ebfd54cuda3std3__45__cpo5beginE[1];
.global .align 1 .b8 _ZN34_INTERNAL_eab3a891_4_k_cu_870ebfd54cuda3std3__45__cpo3endE[1];
.global .align 1 .b8 _ZN34_INTERNAL_eab3a891_4_k_cu_870ebfd54cuda3std3__45__cpo6cbeginE[1];
.global .align 1 .b8 _ZN34_INTERNAL_eab3a891_4_k_cu_870ebfd54cuda3std3__45__cpo4cendE[1];
.global .align 1 .b8 _ZN34_INTERNAL_eab3a891_4_k_cu_870ebfd54cuda3std3__419piecewise_constructE[1];
.global .align 1 .b8 _ZN34_INTERNAL_eab3a891_4_k_cu_870ebfd54cuda3std3__48in_placeE[1];
.global .align 1 .b8 _ZN34_INTERNAL_eab3a891_4_k_cu_870ebfd54cuda3std6ranges3__45__cpo4swapE[1];
.global .align 1 .b8 _ZN34_INTERNAL_eab3a891_4_k_cu_870ebfd54cuda3std6ranges3__45__cpo9iter_moveE[1];
.global .align 1 .b8 _ZN34_INTERNAL_eab3a891_4_k_cu_870ebfd54cuda3std6ranges3__45__cpo7advanceE[1];

.visible .entry _Z25SoftmaxCrossEntropyKernelPKfPKiPfii(
	.param .u64 .ptr .align 1 _Z25SoftmaxCrossEntropyKernelPKfPKiPfii_param_0,
	.param .u64 .ptr .align 1 _Z25SoftmaxCrossEntropyKernelPKfPKiPfii_param_1,
	.param .u64 .ptr .align 1 _Z25SoftmaxCrossEntropyKernelPKfPKiPfii_param_2,
	.param .u32 _Z25SoftmaxCrossEntropyKernelPKfPKiPfii_param_3,
	.param .u32 _Z25SoftmaxCrossEntropyKernelPKfPKiPfii_param_4
)
{
	.reg .pred 	%p<31>;
	.reg .b32 	%r<81>;
	.reg .b32 	%f<163>;
	.reg .b64 	%rd<27>;

	ld.param.u64 	%rd5, [_Z25SoftmaxCrossEntropyKernelPKfPKiPfii_param_0];
	ld.param.u64 	%rd6, [_Z25SoftmaxCrossEntropyKernelPKfPKiPfii_param_1];
	ld.param.u64 	%rd7, [_Z25SoftmaxCrossEntropyKernelPKfPKiPfii_param_2];
	ld.param.u32 	%r14, [_Z25SoftmaxCrossEntropyKernelPKfPKiPfii_param_3];
	ld.param.u32 	%r13, [_Z25SoftmaxCrossEntropyKernelPKfPKiPfii_param_4];
	mov.u32 	%r1, %ctaid.x;
	setp.ge.s32 	%p1, %r1, %r14;
	@%p1 bra 	$L__BB0_14;
	cvta.to.global.u64 	%rd8, %rd5;
	mul.lo.s32 	%r15, %r13, %r1;
	mul.wide.s32 	%rd9, %r15, 4;
	add.s64 	%rd1, %rd8, %rd9;
	mov.u32 	%r2, %tid.x;
	shl.b32 	%r79, %r2, 2;
	setp.ge.s32 	%p2, %r79, %r13;
	mov.f32 	%f162, 0fFF800000;
	mov.f32 	%f161, 0f00000000;
	@%p2 bra 	$L__BB0_4;
	mov.u32 	%r16, %ntid.x;
	shl.b32 	%r4, %r16, 2;
	mov.f32 	%f161, 0f00000000;
	mov.f32 	%f159, 0fFF800000;
$L__BB0_3:
	shr.s32 	%r17, %r79, 2;
	mul.wide.s32 	%rd10, %r17, 16;
	add.s64 	%rd11, %rd1, %rd10;
	ld.global.nc.v4.f32 	{%f11, %f12, %f13, %f14}, [%rd11];
	max.f32 	%f15, %f11, %f12;
	max.f32 	%f16, %f13, %f14;
	max.f32 	%f17, %f15, %f16;
	sub.f32 	%f18, %f11, %f17;
	mul.f32 	%f19, %f18, 0f3FB8AA3B;
	ex2.approx.f32 	%f20, %f19;
	sub.f32 	%f21, %f12, %f17;
	mul.f32 	%f22, %f21, 0f3FB8AA3B;
	ex2.approx.f32 	%f23, %f22;
	add.f32 	%f24, %f20, %f23;
	sub.f32 	%f25, %f13, %f17;
	mul.f32 	%f26, %f25, 0f3FB8AA3B;
	ex2.approx.f32 	%f27, %f26;
	add.f32 	%f28, %f24, %f27;
	sub.f32 	%f29, %f14, %f17;
	mul.f32 	%f30, %f29, 0f3FB8AA3B;
	ex2.approx.f32 	%f31, %f30;
	add.f32 	%f32, %f28, %f31;
	max.f32 	%f162, %f159, %f17;
	sub.f32 	%f33, %f159, %f162;
	mul.f32 	%f34, %f33, 0f3FB8AA3B;
	ex2.approx.f32 	%f35, %f34;
	sub.f32 	%f36, %f17, %f162;
	mul.f32 	%f37, %f36, 0f3FB8AA3B;
	ex2.approx.f32 	%f38, %f37;
	mul.f32 	%f39, %f32, %f38;
	fma.rn.f32 	%f161, %f161, %f35, %f39;
	add.s32 	%r79, %r79, %r4;
	setp.lt.s32 	%p3, %r79, %r13;
	mov.f32 	%f159, %f162;
	@%p3 bra 	$L__BB0_3;
$L__BB0_4:
	// begin inline asm
	{
	 .reg .u32 start;
	 .reg .u64 extended;
	 mov.u32 start, %reserved_smem_offset_1;
	 cvt.u64.u32 extended, start;
	 cvta.shared.u64 %rd12, extended;
	}
	// end inline asm
	mov.u32 	%r18, %tid.y;
	mov.u32 	%r19, %tid.z;
	mov.u32 	%r20, %ntid.x;
	mov.u32 	%r21, %ntid.y;
	mad.lo.s32 	%r22, %r19, %r21, %r18;
	mad.lo.s32 	%r7, %r22, %r20, %r2;
	bar.warp.sync 	-1;
	and.b32  	%r8, %r7, 31;
	setp.ne.s32 	%p4, %r8, 0;
	@%p4 bra 	$L__BB0_6;
	add.s64 	%rd13, %rd12, 16;
	shr.u32 	%r24, %r7, 5;
	mov.b32 	%r25, 1;
	shl.b32 	%r26, %r25, %r24;
	not.b32 	%r23, %r26;
	// begin inline asm
	red.and.release.cta.b32 [%rd13],%r23;
	// end inline asm
$L__BB0_6:
	setp.ne.s32 	%p5, %r8, 0;
	barrier.sync 	0;
	add.s64 	%rd3, %rd12, 16;
	shr.u32 	%r9, %r7, 5;
	mul.wide.u32 	%rd14, %r9, 8;
	add.s64 	%rd4, %rd12, %rd14;
	mov.b32 	%r28, %f162;
	mov.b32 	%r29, %f161;
	shfl.sync.bfly.b32	%r30|%p6, %r28, 16, 31, -1;
	shfl.sync.bfly.b32	%r31|%p7, %r29, 16, 31, -1;
	mov.b32 	%f40, %r30;
	mov.b32 	%f41, %r31;
	max.f32 	%f42, %f162, %f40;
	sub.f32 	%f43, %f162, %f42;
	mul.f32 	%f44, %f43, 0f3FB8AA3B;
	ex2.approx.f32 	%f45, %f44;
	sub.f32 	%f46, %f40, %f42;
	mul.f32 	%f47, %f46, 0f3FB8AA3B;
	ex2.approx.f32 	%f48, %f47;
	mul.f32 	%f49, %f48, %f41;
	fma.rn.f32 	%f50, %f161, %f45, %f49;
	mov.b32 	%r32, %f42;
	mov.b32 	%r33, %f50;
	shfl.sync.bfly.b32	%r34|%p8, %r32, 8, 31, -1;
	shfl.sync.bfly.b32	%r35|%p9, %r33, 8, 31, -1;
	mov.b32 	%f51, %r34;
	mov.b32 	%f52, %r35;
	max.f32 	%f53, %f42, %f51;
	sub.f32 	%f54, %f42, %f53;
	mul.f32 	%f55, %f54, 0f3FB8AA3B;
	ex2.approx.f32 	%f56, %f55;
	sub.f32 	%f57, %f51, %f53;
	mul.f32 	%f58, %f57, 0f3FB8AA3B;
	ex2.approx.f32 	%f59, %f58;
	mul.f32 	%f60, %f59, %f52;
	fma.rn.f32 	%f61, %f50, %f56, %f60;
	mov.b32 	%r36, %f53;
	mov.b32 	%r37, %f61;
	shfl.sync.bfly.b32	%r38|%p10, %r36, 4, 31, -1;
	shfl.sync.bfly.b32	%r39|%p11, %r37, 4, 31, -1;
	mov.b32 	%f62, %r38;
	mov.b32 	%f63, %r39;
	max.f32 	%f64, %f53, %f62;
	sub.f32 	%f65, %f53, %f64;
	mul.f32 	%f66, %f65, 0f3FB8AA3B;
	ex2.approx.f32 	%f67, %f66;
	sub.f32 	%f68, %f62, %f64;
	mul.f32 	%f69, %f68, 0f3FB8AA3B;
	ex2.approx.f32 	%f70, %f69;
	mul.f32 	%f71, %f70, %f63;
	fma.rn.f32 	%f72, %f61, %f67, %f71;
	mov.b32 	%r40, %f64;
	mov.b32 	%r41, %f72;
	shfl.sync.bfly.b32	%r42|%p12, %r40, 2, 31, -1;
	shfl.sync.bfly.b32	%r43|%p13, %r41, 2, 31, -1;
	mov.b32 	%f73, %r42;
	mov.b32 	%f74, %r43;
	max.f32 	%f75, %f64, %f73;
	sub.f32 	%f76, %f64, %f75;
	mul.f32 	%f77, %f76, 0f3FB8AA3B;
	ex2.approx.f32 	%f78, %f77;
	sub.f32 	%f79, %f73, %f75;
	mul.f32 	%f80, %f79, 0f3FB8AA3B;
	ex2.approx.f32 	%f81, %f80;
	mul.f32 	%f82, %f81, %f74;
	fma.rn.f32 	%f83, %f72, %f78, %f82;
	mov.b32 	%r44, %f75;
	mov.b32 	%r45, %f83;
	shfl.sync.bfly.b32	%r46|%p14, %r44, 1, 31, -1;
	shfl.sync.bfly.b32	%r47|%p15, %r45, 1, 31, -1;
	mov.b32 	%f84, %r46;
	mov.b32 	%f85, %r47;
	max.f32 	%f86, %f75, %f84;
	sub.f32 	%f87, %f75, %f86;
	mul.f32 	%f88, %f87, 0f3FB8AA3B;
	ex2.approx.f32 	%f89, %f88;
	sub.f32 	%f90, %f84, %f86;
	mul.f32 	%f91, %f90, 0f3FB8AA3B;
	ex2.approx.f32 	%f92, %f91;
	mul.f32 	%f93, %f92, %f85;
	fma.rn.f32 	%f94, %f83, %f89, %f93;
	st.f32 	[%rd4+32], %f86;
	st.f32 	[%rd4+36], %f94;
	mov.b32 	%r48, 1;
	shl.b32 	%r10, %r48, %r9;
	bar.warp.sync 	-1;
	mov.b32 	%r80, 0;
	@%p5 bra 	$L__BB0_8;
	// begin inline asm
	atom.or.acq_rel.cta.b32 %r80,[%rd3],%r10;
	// end inline asm
$L__BB0_8:
	shfl.sync.idx.b32	%r51|%p16, %r80, 0, 31, -1;
	or.b32  	%r52, %r51, %r10;
	setp.eq.s32 	%p17, %r52, -1;
	@%p17 bra 	$L__BB0_10;
$L__BB0_9:
	// begin inline asm
	ld.acquire.cta.u32 %r53,[%rd3];
	// end inline asm
	and.b32  	%r54, %r53, %r10;
	setp.eq.s32 	%p18, %r54, 0;
	@%p18 bra 	$L__BB0_12;
	bra.uni 	$L__BB0_9;
$L__BB0_10:
	setp.ne.s32 	%p19, %r8, 0;
	and.b32  	%r55, %r9, 33554400;
	or.b32  	%r56, %r55, %r8;
	mul.wide.u32 	%rd17, %r56, 8;
	add.s64 	%rd18, %rd12, %rd17;
	ld.f32 	%f95, [%rd18+36];
	ld.f32 	%f96, [%rd18+32];
	mov.b32 	%r57, %f96;
	mov.b32 	%r58, %f95;
	shfl.sync.bfly.b32	%r59|%p20, %r57, 16, 31, -1;
	shfl.sync.bfly.b32	%r60|%p21, %r58, 16, 31, -1;
	mov.b32 	%f97, %r59;
	mov.b32 	%f98, %r60;
	max.f32 	%f99, %f96, %f97;
	sub.f32 	%f100, %f96, %f99;
	mul.f32 	%f101, %f100, 0f3FB8AA3B;
	ex2.approx.f32 	%f102, %f101;
	sub.f32 	%f103, %f97, %f99;
	mul.f32 	%f104, %f103, 0f3FB8AA3B;
	ex2.approx.f32 	%f105, %f104;
	mul.f32 	%f106, %f105, %f98;
	fma.rn.f32 	%f107, %f95, %f102, %f106;
	mov.b32 	%r61, %f99;
	mov.b32 	%r62, %f107;
	shfl.sync.bfly.b32	%r63|%p22, %r61, 8, 31, -1;
	shfl.sync.bfly.b32	%r64|%p23, %r62, 8, 31, -1;
	mov.b32 	%f108, %r63;
	mov.b32 	%f109, %r64;
	max.f32 	%f110, %f99, %f108;
	sub.f32 	%f111, %f99, %f110;
	mul.f32 	%f112, %f111, 0f3FB8AA3B;
	ex2.approx.f32 	%f113, %f112;
	sub.f32 	%f114, %f108, %f110;
	mul.f32 	%f115, %f114, 0f3FB8AA3B;
	ex2.approx.f32 	%f116, %f115;
	mul.f32 	%f117, %f116, %f109;
	fma.rn.f32 	%f118, %f107, %f113, %f117;
	mov.b32 	%r65, %f110;
	mov.b32 	%r66, %f118;
	shfl.sync.bfly.b32	%r67|%p24, %r65, 4, 31, -1;
	shfl.sync.bfly.b32	%r68|%p25, %r66, 4, 31, -1;
	mov.b32 	%f119, %r67;
	mov.b32 	%f120, %r68;
	max.f32 	%f121, %f110, %f119;
	sub.f32 	%f122, %f110, %f121;
	mul.f32 	%f123, %f122, 0f3FB8AA3B;
	ex2.approx.f32 	%f124, %f123;
	sub.f32 	%f125, %f119, %f121;
	mul.f32 	%f126, %f125, 0f3FB8AA3B;
	ex2.approx.f32 	%f127, %f126;
	mul.f32 	%f128, %f127, %f120;
	fma.rn.f32 	%f129, %f118, %f124, %f128;
	mov.b32 	%r69, %f121;
	mov.b32 	%r70, %f129;
	shfl.sync.bfly.b32	%r71|%p26, %r69, 2, 31, -1;
	shfl.sync.bfly.b32	%r72|%p27, %r70, 2, 31, -1;
	mov.b32 	%f130, %r71;
	mov.b32 	%f131, %r72;
	max.f32 	%f132, %f121, %f130;
	sub.f32 	%f133, %f121, %f132;
	mul.f32 	%f134, %f133, 0f3FB8AA3B;
	ex2.approx.f32 	%f135, %f134;
	sub.f32 	%f136, %f130, %f132;
	mul.f32 	%f137, %f136, 0f3FB8AA3B;
	ex2.approx.f32 	%f138, %f137;
	mul.f32 	%f139, %f138, %f131;
	fma.rn.f32 	%f140, %f129, %f135, %f139;
	mov.b32 	%r73, %f132;
	mov.b32 	%r74, %f140;
	shfl.sync.bfly.b32	%r75|%p28, %r73, 1, 31, -1;
	shfl.sync.bfly.b32	%r76|%p29, %r74, 1, 31, -1;
	mov.b32 	%f141, %r75;
	mov.b32 	%f142, %r76;
	max.f32 	%f143, %f132, %f141;
	sub.f32 	%f144, %f132, %f143;
	mul.f32 	%f145, %f144, 0f3FB8AA3B;
	ex2.approx.f32 	%f146, %f145;
	sub.f32 	%f147, %f141, %f143;
	mul.f32 	%f148, %f147, 0f3FB8AA3B;
	ex2.approx.f32 	%f149, %f148;
	mul.f32 	%f150, %f149, %f142;
	fma.rn.f32 	%f151, %f140, %f146, %f150;
	st.f32 	[%rd18+32], %f143;
	st.f32 	[%rd18+36], %f151;
	bar.warp.sync 	-1;
	@%p19 bra 	$L__BB0_12;
	mov.b32 	%r77, 0;
	// begin inline asm
	red.and.release.cta.b32 [%rd3],%r77;
	// end inline asm
$L__BB0_12:
	setp.ne.s32 	%p30, %r2, 0;
	@%p30 bra 	$L__BB0_14;
	ld.f32 	%f152, [%rd4+36];
	ld.f32 	%f153, [%rd4+32];
	cvta.to.global.u64 	%rd20, %rd6;
	mul.wide.u32 	%rd21, %r1, 4;
	add.s64 	%rd22, %rd20, %rd21;
	ld.global.nc.u32 	%r78, [%rd22];
	mul.wide.s32 	%rd23, %r78, 4;
	add.s64 	%rd24, %rd1, %rd23;
	ld.global.nc.f32 	%f154, [%rd24];
	lg2.approx.f32 	%f155, %f152;
	mul.f32 	%f156, %f155, 0f3F317218;
	sub.f32 	%f157, %f156, %f154;
	add.f32 	%f158, %f153, %f157;
	cvta.to.global.u64 	%rd25, %rd7;
	add.s64 	%rd26, %rd25, %rd21;
	st.global.f32 	[%rd26], %f158;
$L__BB0_14:
	ret;

}


// ===== COMPILED SASS (sm_100) =====

	.target	sm_100

	.elftype	@"ET_EXEC"


//--------------------- .note.nv.tkinfo           --------------------------
	.section	.note.nv.tkinfo,"",@"SHT_NOTE"
	.sectionflags	@"SHF_NOTE_NV_TKINFO"
	.tkinfo
        /*0018*/ 	.word	0x00000002
        /*0030*/ 	.string	""
        /*0030*/ 	.string	"ptxas"
        /*0030*/ 	.string	"Cuda compilation tools, release 13.0, V13.0.88"
        /*0030*/ 	.string	"Build cuda_13.0.r13.0/compiler.36424714_0"
        /*0030*/ 	.string	"-arch sm_100 -m 64 "



//--------------------- .note.nv.cuinfo           --------------------------
	.section	.note.nv.cuinfo,"",@"SHT_NOTE"
	.sectionflags	@"SHF_NOTE_NV_CUINFO"
        /*0018*/ 	.short	0x0002
        /*001a*/ 	.short	0x0064
        /*001c*/ 	.short	0x0082
	.zero		2


//--------------------- .nv.info                  --------------------------
	.section	.nv.info,"",@"SHT_CUDA_INFO"
	.align	4


	//----- nvinfo : EIATTR_REGCOUNT
	.align		4
        /*0000*/ 	.byte	0x04, 0x2f
        /*0002*/ 	.short	(.L_11 - .L_10)
	.align		4
.L_10:
        /*0004*/ 	.word	index@(_Z25SoftmaxCrossEntropyKernelPKfPKiPfii)
        /*0008*/ 	.word	0x0000001a


	//----- nvinfo : EIATTR_FRAME_SIZE
	.align		4
.L_11:
        /*000c*/ 	.byte	0x04, 0x11
        /*000e*/ 	.short	(.L_13 - .L_12)
	.align		4
.L_12:
        /*0010*/ 	.word	index@(_Z25SoftmaxCrossEntropyKernelPKfPKiPfii)
        /*0014*/ 	.word	0x00000000


	//----- nvinfo : EIATTR_MIN_STACK_SIZE
	.align		4
.L_13:
        /*0018*/ 	.byte	0x04, 0x12
        /*001a*/ 	.short	(.L_15 - .L_14)
	.align		4
.L_14:
        /*001c*/ 	.word	index@(_Z25SoftmaxCrossEntropyKernelPKfPKiPfii)
        /*0020*/ 	.word	0x00000000
.L_15:


//--------------------- .nv.compat                --------------------------
	.section	.nv.compat,"",@"SHT_CUDA_COMPAT_INFO"
	.align	4
        /*0000*/ 	.byte	0x02, 0x09, 0x00, 0x00, 0x02, 0x02, 0x01, 0x00, 0x02, 0x05, 0x05, 0x00, 0x03, 0x07, 0x01, 0x01
        /*0010*/ 	.byte	0x02, 0x03, 0x00, 0x00, 0x02, 0x06, 0x01, 0x00, 0x04, 0x0b, 0x08, 0x00, 0x01, 0x00, 0x00, 0x00
        /*0020*/ 	.byte	0x00, 0x00, 0x00, 0x00


//--------------------- .nv.info._Z25SoftmaxCrossEntropyKernelPKfPKiPfii --------------------------
	.section	.nv.info._Z25SoftmaxCrossEntropyKernelPKfPKiPfii,"",@"SHT_CUDA_INFO"
	.sectionflags	@""
	.align	4


	//----- nvinfo : EIATTR_CUDA_API_VERSION
	.align		4
        /*0000*/ 	.byte	0x04, 0x37
        /*0002*/ 	.short	(.L_17 - .L_16)
.L_16:
        /*0004*/ 	.word	0x00000082


	//----- nvinfo : EIATTR_KPARAM_INFO
	.align		4
.L_17:
        /*0008*/ 	.byte	0x04, 0x17
        /*000a*/ 	.short	(.L_19 - .L_18)
.L_18:
        /*000c*/ 	.word	0x00000000
        /*0010*/ 	.short	0x0004
        /*0012*/ 	.short	0x001c
        /*0014*/ 	.byte	0x00, 0xf0, 0x11, 0x00


	//----- nvinfo : EIATTR_KPARAM_INFO
	.align		4
.L_19:
        /*0018*/ 	.byte	0x04, 0x17
        /*001a*/ 	.short	(.L_21 - .L_20)
.L_20:
        /*001c*/ 	.word	0x00000000
        /*0020*/ 	.short	0x0003
        /*0022*/ 	.short	0x0018
        /*0024*/ 	.byte	0x00, 0xf0, 0x11, 0x00


	//----- nvinfo : EIATTR_KPARAM_INFO
	.align		4
.L_21:
        /*0028*/ 	.byte	0x04, 0x17
        /*002a*/ 	.short	(.L_23 - .L_22)
.L_22:
        /*002c*/ 	.word	0x00000000
        /*0030*/ 	.short	0x0002
        /*0032*/ 	.short	0x0010
        /*0034*/ 	.byte	0x00, 0xf5, 0x21, 0x00


	//----- nvinfo : EIATTR_KPARAM_INFO
	.align		4
.L_23:
        /*0038*/ 	.byte	0x04, 0x17
        /*003a*/ 	.short	(.L_25 - .L_24)
.L_24:
        /*003c*/ 	.word	0x00000000
        /*0040*/ 	.short	0x0001
        /*0042*/ 	.short	0x0008
        /*0044*/ 	.byte	0x00, 0xf5, 0x21, 0x00


	//----- nvinfo : EIATTR_KPARAM_INFO
	.align		4
.L_25:
        /*0048*/ 	.byte	0x04, 0x17
        /*004a*/ 	.short	(.L_27 - .L_26)
.L_26:
        /*004c*/ 	.word	0x00000000
        /*0050*/ 	.short	0x0000
        /*0052*/ 	.short	0x0000
        /*0054*/ 	.byte	0x00, 0xf5, 0x21, 0x00


	//----- nvinfo : EIATTR_RESERVED_SMEM_USED
	.align		4
.L_27:
        /*0058*/ 	.byte	0x01, 0x41
	.zero		2


	//----- nvinfo : EIATTR_SPARSE_MMA_MASK
	.align		4
        /*005c*/ 	.byte	0x03, 0x50
        /*005e*/ 	.short	0x0000


	//----- nvinfo : EIATTR_MAXREG_COUNT
	.align		4
        /*0060*/ 	.byte	0x03, 0x1b
        /*0062*/ 	.short	0x00ff


	//----- nvinfo : EIATTR_NUM_BARRIERS
	.align		4
        /*0064*/ 	.byte	0x02, 0x4c
        /*0066*/ 	.byte	0x01
	.zero		1


	//----- nvinfo : EIATTR_MERCURY_ISA_VERSION
	.align		4
        /*0068*/ 	.byte	0x03, 0x5f
        /*006a*/ 	.short	0x0101


	//----- nvinfo : EIATTR_INT_WARP_WIDE_INSTR_OFFSETS
	.align		4
        /*006c*/ 	.byte	0x04, 0x31
        /*006e*/ 	.short	(.L_29 - .L_28)


	//   ....[0]....
.L_28:
        /*0070*/ 	.word	0x000005e0


	//   ....[1]....
        /*0074*/ 	.word	0x00000620


	//   ....[2]....
        /*0078*/ 	.word	0x000013e0


	//   ....[3]....
        /*007c*/ 	.word	0x000013f0


	//----- nvinfo : EIATTR_COOP_GROUP_MASK_REGIDS
	.align		4
.L_29:
        /*0080*/ 	.byte	0x04, 0x29
        /*0082*/ 	.short	(.L_31 - .L_30)


	//   ....[0]....
.L_30:
        /*0084*/ 	.word	0xffffffff


	//   ....[1]....
        /*0088*/ 	.word	0xffffffff


	//   ....[2]....
        /*008c*/ 	.word	0xffffffff


	//   ....[3]....
        /*0090*/ 	.word	0xffffffff


	//   ....[4]....
        /*0094*/ 	.word	0xffffffff


	//   ....[5]....
        /*0098*/ 	.word	0xffffffff


	//   ....[6]....
        /*009c*/ 	.word	0xffffffff


	//   ....[7]....
        /*00a0*/ 	.word	0xffffffff


	//   ....[8]....
        /*00a4*/ 	.word	0xffffffff


	//   ....[9]....
        /*00a8*/ 	.word	0xffffffff


	//   ....[10]....
        /*00ac*/ 	.word	0xffffffff


	//   ....[11]....
        /*00b0*/ 	.word	0xffffffff


	//   ....[12]....
        /*00b4*/ 	.word	0xffffffff


	//   ....[13]....
        /*00b8*/ 	.word	0xffffffff


	//   ....[14]....
        /*00bc*/ 	.word	0xffffffff


	//   ....[15]....
        /*00c0*/ 	.word	0xffffffff


	//   ....[16]....
        /*00c4*/ 	.word	0xffffffff


	//   ....[17]....
        /*00c8*/ 	.word	0xffffffff


	//   ....[18]....
        /*00cc*/ 	.word	0xffffffff


	//   ....[19]....
        /*00d0*/ 	.word	0xffffffff


	//   ....[20]....
        /*00d4*/ 	.word	0xffffffff


	//   ....[21]....
        /*00d8*/ 	.word	0xffffffff


	//   ....[22]....
        /*00dc*/ 	.word	0xffffffff


	//   ....[23]....
        /*00e0*/ 	.word	0xffffffff


	//   ....[24]....
        /*00e4*/ 	.word	0xffffffff


	//   ....[25]....
        /*00e8*/ 	.word	0x0500000f


	//   ....[26]....
        /*00ec*/ 	.word	0x0500000f


	//   ....[27]....
        /*00f0*/ 	.word	0x0500000f


	//   ....[28]....
        /*00f4*/ 	.word	0x0500000f


	//   ....[29]....
        /*00f8*/ 	.word	0x0500000f


	//   ....[30]....
        /*00fc*/ 	.word	0x0500000f


	//   ....[31]....
        /*0100*/ 	.word	0x0500000f


	//   ....[32]....
        /*0104*/ 	.word	0x0500000f


	//   ....[33]....
        /*0108*/ 	.word	0x0500000f


	//   ....[34]....
        /*010c*/ 	.word	0x0500000f


	//----- nvinfo : EIATTR_COOP_GROUP_INSTR_OFFSETS
	.align		4
.L_31:
        /*0110*/ 	.byte	0x04, 0x28
        /*0112*/ 	.short	(.L_33 - .L_32)


	//   ....[0]....
.L_32:
        /*0114*/ 	.word	0x00000500


	//   ....[1]....
        /*0118*/ 	.word	0x00000680


	//   ....[2]....
        /*011c*/ 	.word	0x000006a0


	//   ....[3]....
        /*0120*/ 	.word	0x000006e0


	//   ....[4]....
        /*0124*/ 	.word	0x00000710


	//   ....[5]....
        /*0128*/ 	.word	0x000007b0


	//   ....[6]....
        /*012c*/ 	.word	0x00000870


	//   ....[7]....
        /*0130*/ 	.word	0x000008b0


	//   ....[8]....
        /*0134*/ 	.word	0x00000980


	//   ....[9]....
        /*0138*/ 	.word	0x000009b0


	//   ....[10]....
        /*013c*/ 	.word	0x00000aa0


	//   ....[11]....
        /*0140*/ 	.word	0x00000bb0


	//   ....[12]....
        /*0144*/ 	.word	0x00000c70


	//   ....[13]....
        /*0148*/ 	.word	0x00000cd0


	//   ....[14]....
        /*014c*/ 	.word	0x00000e40


	//   ....[15]....
        /*0150*/ 	.word	0x00000e80


	//   ....[16]....
        /*0154*/ 	.word	0x00000eb0


	//   ....[17]....
        /*0158*/ 	.word	0x00000f50


	//   ....[18]....
        /*015c*/ 	.word	0x00001010


	//   ....[19]....
        /*0160*/ 	.word	0x00001040


	//   ....[20]....
        /*0164*/ 	.word	0x00001120


	//   ....[21]....
        /*0168*/ 	.word	0x00001220


	//   ....[22]....
        /*016c*/ 	.word	0x00001270


	//   ....[23]....
        /*0170*/ 	.word	0x00001290


	//   ....[24]....
        /*0174*/ 	.word	0x000013b0


	//   ....[25]....
        /*0178*/ 	.word	0x000015e0


	//   ....[26]....
        /*017c*/ 	.word	0x00001650


	//   ....[27]....
        /*0180*/ 	.word	0x000016f0


	//   ....[28]....
        /*0184*/ 	.word	0x00001880


	//   ....[29]....
        /*0188*/ 	.word	0x00001900


	//   ....[30]....
        /*018c*/ 	.word	0x00001990


	//   ....[31]....
        /*0190*/ 	.word	0x00001a40


	//   ....[32]....
        /*0194*/ 	.word	0x00001b80


	//   ....[33]....
        /*0198*/ 	.word	0x00001c20


	//   ....[34]....
        /*019c*/ 	.word	0x00001c70


	//----- nvinfo : EIATTR_VRC_CTA_INIT_COUNT
	.align		4
.L_33:
        /*01a0*/ 	.byte	0x02, 0x4a
	.zero		1
	.zero		1


	//----- nvinfo : EIATTR_EXIT_INSTR_OFFSETS
	.align		4
        /*01a4*/ 	.byte	0x04, 0x1c
        /*01a6*/ 	.short	(.L_35 - .L_34)


	//   ....[0]....
.L_34:
        /*01a8*/ 	.word	0x00000040


	//   ....[1]....
        /*01ac*/ 	.word	0x00001470


	//   ....[2]....
        /*01b0*/ 	.word	0x00001580


	//----- nvinfo : EIATTR_CRS_STACK_SIZE
	.align		4
.L_35:
        /*01b4*/ 	.byte	0x04, 0x1e
        /*01b6*/ 	.short	(.L_37 - .L_36)
.L_36:
        /*01b8*/ 	.word	0x00000000


	//----- nvinfo : EIATTR_CBANK_PARAM_SIZE
	.align		4
.L_37:
        /*01bc*/ 	.byte	0x03, 0x19
        /*01be*/ 	.short	0x0020


	//----- nvinfo : EIATTR_PARAM_CBANK
	.align		4
        /*01c0*/ 	.byte	0x04, 0x0a
        /*01c2*/ 	.short	(.L_39 - .L_38)
	.align		4
.L_38:
        /*01c4*/ 	.word	index@(.nv.constant0._Z25SoftmaxCrossEntropyKernelPKfPKiPfii)
        /*01c8*/ 	.short	0x0380
        /*01ca*/ 	.short	0x0020


	//----- nvinfo : EIATTR_SW_WAR
	.align		4
.L_39:
        /*01cc*/ 	.byte	0x04, 0x36
        /*01ce*/ 	.short	(.L_41 - .L_40)
.L_40:
        /*01d0*/ 	.word	0x00000008
.L_41:


//--------------------- .nv.callgraph             --------------------------
	.section	.nv.callgraph,"",@"SHT_CUDA_CALLGRAPH"
	.align	4
	.sectionentsize	8
	.align		4
        /*0000*/ 	.word	0x00000000
	.align		4
        /*0004*/ 	.word	0xffffffff
	.align		4
        /*0008*/ 	.word	0x00000000
	.align		4
        /*000c*/ 	.word	0xfffffffe
	.align		4
        /*0010*/ 	.word	0x00000000
	.align		4
        /*0014*/ 	.word	0xfffffffd
	.align		4
        /*0018*/ 	.word	0x00000000
	.align		4
        /*001c*/ 	.word	0xfffffffc


//--------------------- .nv.constant4             --------------------------
	.section	.nv.constant4,"a",@progbits
	.align	8
	.align		8
.nv.constant4:
        /*0000*/ 	.dword	_ZN34_INTERNAL_eab3a891_4_k_cu_870ebfd54cuda3std3__436_GLOBAL__N__eab3a891_4_k_cu_870ebfd56ignoreE
	.align		8
        /*0008*/ 	.dword	_ZN34_INTERNAL_eab3a891_4_k_cu_870ebfd54cuda3std3__45__cpo5beginE
	.align		8
        /*0010*/ 	.dword	_ZN34_INTERNAL_eab3a891_4_k_cu_870ebfd54cuda3std3__45__cpo3endE
	.align		8
        /*0018*/ 	.dword	_ZN34_INTERNAL_eab3a891_4_k_cu_870ebfd54cuda3std3__45__cpo6cbeginE
	.align		8
        /*0020*/ 	.dword	_ZN34_INTERNAL_eab3a891_4_k_cu_870ebfd54cuda3std3__45__cpo4cendE
	.align		8
        /*0028*/ 	.dword	_ZN34_INTERNAL_eab3a891_4_k_cu_870ebfd54cuda3std3__419piecewise_constructE
	.align		8
        /*0030*/ 	.dword	_ZN34_INTERNAL_eab3a891_4_k_cu_870ebfd54cuda3std3__48in_placeE
	.align		8
        /*0038*/ 	.dword	_ZN34_INTERNAL_eab3a891_4_k_cu_870ebfd54cuda3std6ranges3__45__cpo4swapE
	.align		8
        /*0040*/ 	.dword	_ZN34_INTERNAL_eab3a891_4_k_cu_870ebfd54cuda3std6ranges3__45__cpo9iter_moveE
	.align		8
        /*0048*/ 	.dword	_ZN34_INTERNAL_eab3a891_4_k_cu_870ebfd54cuda3std6ranges3__45__cpo7advanceE


//--------------------- .text._Z25SoftmaxCrossEntropyKernelPKfPKiPfii --------------------------
	.section	.text._Z25SoftmaxCrossEntropyKernelPKfPKiPfii,"ax",@progbits
	.align	128
        .global         _Z25SoftmaxCrossEntropyKernelPKfPKiPfii
        .type           _Z25SoftmaxCrossEntropyKernelPKfPKiPfii,@function
        .size           _Z25SoftmaxCrossEntropyKernelPKfPKiPfii,(.L_x_27 - _Z25SoftmaxCrossEntropyKernelPKfPKiPfii)
        .other          _Z25SoftmaxCrossEntropyKernelPKfPKiPfii,@"STO_CUDA_ENTRY STV_DEFAULT"
_Z25SoftmaxCrossEntropyKernelPKfPKiPfii:
.text._Z25SoftmaxCrossEntropyKernelPKfPKiPfii:
[----:B------:R-:W-:Y:S01]  /*0000*/  LDC R1, c[0x0][0x37c] ;  /* 0x0000df00ff017b82 */ /* 0x000fe20000000800 */
[----:B------:R-:W0:Y:S01]  /*0010*/  S2R R8, SR_CTAID.X ;  /* 0x0000000000087919 */ /* 0x000e220000002500 */
[----:B------:R-:W0:Y:S02]  /*0020*/  LDCU UR4, c[0x0][0x398] ;  /* 0x00007300ff0477ac */ /* 0x000e240008000800 */
[----:B0-----:R-:W-:-:S13]  /*0030*/  ISETP.GE.AND P0, PT, R8, UR4, PT ;  /* 0x0000000408007c0c */ /* 0x001fda000bf06270 */
[----:B------:R-:W-:Y:S05]  /*0040*/  @P0 EXIT ;  /* 0x000000000000094d */ /* 0x000fea0003800000 */
[----:B------:R-:W0:Y:S01]  /*0050*/  S2R R0, SR_TID.X ;  /* 0x0000000000007919 */ /* 0x000e220000002100 */
[----:B------:R-:W1:Y:S01]  /*0060*/  LDCU UR4, c[0x0][0x39c] ;  /* 0x00007380ff0477ac */ /* 0x000e620008000800 */
[----:B------:R-:W2:Y:S01]  /*0070*/  LDC.64 R2, c[0x0][0x380] ;  /* 0x0000e000ff027b82 */ /* 0x000ea20000000a00 */
[----:B------:R-:W-:Y:S01]  /*0080*/  BSSY.RECONVERGENT B0, `(.L_x_0) ;  /* 0x0000042000007945 */ /* 0x000fe20003800200 */
[----:B------:R-:W-:Y:S01]  /*0090*/  HFMA2 R9, -RZ, RZ, 0, 0 ;  /* 0x00000000ff097431 */ /* 0x000fe200000001ff */
[----:B------:R-:W3:Y:S01]  /*00a0*/  LDCU.64 UR6, c[0x0][0x358] ;  /* 0x00006b00ff0677ac */ /* 0x000ee20008000a00 */
[----:B------:R-:W-:Y:S01]  /*00b0*/  MOV R7, 0xff800000 ;  /* 0xff80000000077802 */ /* 0x000fe20000000f00 */
[----:B-1----:R-:W-:-:S04]  /*00c0*/  IMAD R5, R8, UR4, RZ ;  /* 0x0000000408057c24 */ /* 0x002fc8000f8e02ff */
[----:B--2---:R-:W-:Y:S01]  /*00d0*/  IMAD.WIDE R2, R5, 0x4, R2 ;  /* 0x0000000405027825 */ /* 0x004fe200078e0202 */
[----:B0-----:R-:W-:-:S04]  /*00e0*/  SHF.L.U32 R11, R0, 0x2, RZ ;  /* 0x00000002000b7819 */ /* 0x001fc800000006ff */
[----:B------:R-:W-:-:S13]  /*00f0*/  ISETP.GE.AND P0, PT, R11, UR4, PT ;  /* 0x000000040b007c0c */ /* 0x000fda000bf06270 */
[----:B---3--:R-:W-:Y:S05]  /*0100*/  @P0 BRA `(.L_x_1) ;  /* 0x0000000000e40947 */ /* 0x008fea0003800000 */
[----:B------:R-:W0:Y:S01]  /*0110*/  LDC R10, c[0x0][0x360] ;  /* 0x0000d800ff0a7b82 */ /* 0x000e220000000800 */
[----:B------:R-:W-:Y:S01]  /*0120*/  BSSY.RECONVERGENT B1, `(.L_x_2) ;  /* 0x0000036000017945 */ /* 0x000fe20003800200 */
[----:B------:R-:W-:Y:S02]  /*0130*/  MOV R9, RZ ;  /* 0x000000ff00097202 */ /* 0x000fe40000000f00 */
[----:B------:R-:W-:-:S07]  /*0140*/  MOV R12, 0xff800000 ;  /* 0xff800000000c7802 */ /* 0x000fce0000000f00 */
.L_x_3:
[----:B------:R-:W-:-:S05]  /*0150*/  SHF.R.S32.HI R5, RZ, 0x2, R11 ;  /* 0x00000002ff057819 */ /* 0x000fca000001140b */
[----:B------:R-:W-:-:S06]  /*0160*/  IMAD.WIDE R4, R5, 0x10, R2 ;  /* 0x0000001005047825 */ /* 0x000fcc00078e0202 */
[----:B------:R-:W2:Y:S01]  /*0170*/  LDG.E.128.CONSTANT R4, desc[UR6][R4.64] ;  /* 0x0000000604047981 */ /* 0x000ea2000c1e9d00 */
[----:B0-----:R-:W-:Y:S02]  /*0180*/  LEA R11, R10, R11, 0x2 ;  /* 0x0000000b0a0b7211 */ /* 0x001fe400078e10ff */
[----:B--2---:R-:W-:-:S04]  /*0190*/  FMNMX R13, R6, R7, !PT ;  /* 0x00000007060d7209 */ /* 0x004fc80007800000 */
[----:B------:R-:W-:-:S05]  /*01a0*/  FMNMX3 R13, R4, R5, R13, !PT ;  /* 0x00000005040d7276 */ /* 0x000fca000780000d */
[--C-:B------:R-:W-:Y:S01]  /*01b0*/  FADD R14, R4, -R13.reuse ;  /* 0x8000000d040e7221 */ /* 0x100fe20000000000 */
[--C-:B------:R-:W-:Y:S01]  /*01c0*/  FADD R15, R5, -R13.reuse ;  /* 0x8000000d050f7221 */ /* 0x100fe20000000000 */
[--C-:B------:R-:W-:Y:S01]  /*01d0*/  FADD R6, R6, -R13.reuse ;  /* 0x8000000d06067221 */ /* 0x100fe20000000000 */
[----:B------:R-:W-:Y:S01]  /*01e0*/  FMNMX R4, R13, R12, !PT ;  /* 0x0000000c0d047209 */ /* 0x000fe20007800000 */
[----:B------:R-:W-:Y:S01]  /*01f0*/  FMUL R14, R14, 1.4426950216293334961 ;  /* 0x3fb8aa3b0e0e7820 */ /* 0x000fe20000400000 */
[----:B------:R-:W-:Y:S01]  /*0200*/  FMUL R15, R15, 1.4426950216293334961 ;  /* 0x3fb8aa3b0f0f7820 */ /* 0x000fe20000400000 */
[----:B------:R-:W-:Y:S01]  /*0210*/  FMUL R6, R6, 1.4426950216293334961 ;  /* 0x3fb8aa3b06067820 */ /* 0x000fe20000400000 */
[----:B------:R-:W-:Y:S01]  /*0220*/  FADD R7, R7, -R13 ;  /* 0x8000000d07077221 */ /* 0x000fe20000000000 */
[----:B------:R-:W-:Y:S01]  /*0230*/  FADD R13, R13, -R4 ;  /* 0x800000040d0d7221 */ /* 0x000fe20000000000 */
[----:B------:R-:W-:Y:S01]  /*0240*/  FSETP.GEU.AND P1, PT, R14, -126, PT ;  /* 0xc2fc00000e00780b */ /* 0x000fe20003f2e000 */
[----:B------:R-:W-:Y:S01]  /*0250*/  FADD R5, -R4, R12 ;  /* 0x0000000c04057221 */ /* 0x000fe20000000100 */
[----:B------:R-:W-:Y:S01]  /*0260*/  FSETP.GEU.AND P2, PT, R15, -126, PT ;  /* 0xc2fc00000f00780b */ /* 0x000fe20003f4e000 */
[----:B------:R-:W-:Y:S01]  /*0270*/  FMUL R7, R7, 1.4426950216293334961 ;  /* 0x3fb8aa3b07077820 */ /* 0x000fe20000400000 */
[----:B------:R-:W-:Y:S01]  /*0280*/  FSETP.GEU.AND P3, PT, R6, -126, PT ;  /* 0xc2fc00000600780b */ /* 0x000fe20003f6e000 */
[----:B------:R-:W-:Y:S01]  /*0290*/  FMUL R17, R13, 1.4426950216293334961 ;  /* 0x3fb8aa3b0d117820 */ /* 0x000fe20000400000 */
[----:B------:R-:W-:-:S02]  /*02a0*/  FMUL R12, R5, 1.4426950216293334961 ;  /* 0x3fb8aa3b050c7820 */ /* 0x000fc40000400000 */
[----:B------:R-:W-:Y:S02]  /*02b0*/  FSETP.GEU.AND P4, PT, R7, -126, PT ;  /* 0xc2fc00000700780b */ /* 0x000fe40003f8e000 */
[----:B------:R-:W-:Y:S02]  /*02c0*/  FSETP.GEU.AND P5, PT, R17, -126, PT ;  /* 0xc2fc00001100780b */ /* 0x000fe40003fae000 */
[----:B------:R-:W-:Y:S01]  /*02d0*/  FSETP.GEU.AND P0, PT, R12, -126, PT ;  /* 0xc2fc00000c00780b */ /* 0x000fe20003f0e000 */
[----:B------:R-:W-:Y:S02]  /*02e0*/  @!P1 FMUL R14, R14, 0.5 ;  /* 0x3f0000000e0e9820 */ /* 0x000fe40000400000 */
[----:B------:R-:W-:Y:S02]  /*02f0*/  @!P2 FMUL R15, R15, 0.5 ;  /* 0x3f0000000f0fa820 */ /* 0x000fe40000400000 */
[----:B------:R-:W-:Y:S02]  /*0300*/  @!P3 FMUL R6, R6, 0.5 ;  /* 0x3f0000000606b820 */ /* 0x000fe40000400000 */
[----:B------:R-:W0:Y:S02]  /*0310*/  MUFU.EX2 R14, R14 ;  /* 0x0000000e000e7308 */ /* 0x000e240000000800 */
[----:B------:R-:W-:-:S02]  /*0320*/  @!P4 FMUL R7, R7, 0.5 ;  /* 0x3f0000000707c820 */ /* 0x000fc40000400000 */
[----:B------:R-:W-:Y:S02]  /*0330*/  @!P5 FMUL R17, R17, 0.5 ;  /* 0x3f0000001111d820 */ /* 0x000fe40000400000 */
[----:B------:R-:W-:Y:S02]  /*0340*/  @!P0 FMUL R12, R12, 0.5 ;  /* 0x3f0000000c0c8820 */ /* 0x000fe40000400000 */
[----:B------:R-:W1:Y:S08]  /*0350*/  MUFU.EX2 R15, R15 ;  /* 0x0000000f000f7308 */ /* 0x000e700000000800 */
[----:B------:R-:W2:Y:S01]  /*0360*/  MUFU.EX2 R5, R6 ;  /* 0x0000000600057308 */ /* 0x000ea20000000800 */
[----:B0-----:R-:W-:Y:S01]  /*0370*/  @!P1 FMUL R14, R14, R14 ;  /* 0x0000000e0e0e9220 */ /* 0x001fe20000400000 */
[----:B------:R-:W-:-:S06]  /*0380*/  ISETP.GE.AND P1, PT, R11, UR4, PT ;  /* 0x000000040b007c0c */ /* 0x000fcc000bf26270 */
[----:B------:R-:W0:Y:S01]  /*0390*/  MUFU.EX2 R13, R7 ;  /* 0x00000007000d7308 */ /* 0x000e220000000800 */
[----:B-1----:R-:W-:-:S04]  /*03a0*/  @!P2 FMUL R15, R15, R15 ;  /* 0x0000000f0f0fa220 */ /* 0x002fc80000400000 */
[----:B------:R-:W-:-:S03]  /*03b0*/  FADD R14, R14, R15 ;  /* 0x0000000f0e0e7221 */ /* 0x000fc60000000000 */
[----:B------:R-:W1:Y:S01]  /*03c0*/  MUFU.EX2 R17, R17 ;  /* 0x0000001100117308 */ /* 0x000e620000000800 */
[----:B--2---:R-:W-:-:S04]  /*03d0*/  @!P3 FMUL R5, R5, R5 ;  /* 0x000000050505b220 */ /* 0x004fc80000400000 */
[----:B------:R-:W-:-:S03]  /*03e0*/  FADD R14, R14, R5 ;  /* 0x000000050e0e7221 */ /* 0x000fc60000000000 */
[----:B------:R2:W3:Y:S01]  /*03f0*/  MUFU.EX2 R16, R12 ;  /* 0x0000000c00107308 */ /* 0x0004e20000000800 */
[----:B0-----:R-:W-:-:S04]  /*0400*/  @!P4 FMUL R13, R13, R13 ;  /* 0x0000000d0d0dc220 */ /* 0x001fc80000400000 */
[----:B------:R-:W-:Y:S01]  /*0410*/  FADD R14, R14, R13 ;  /* 0x0000000d0e0e7221 */ /* 0x000fe20000000000 */
[----:B-1----:R-:W-:Y:S01]  /*0420*/  @!P5 FMUL R17, R17, R17 ;  /* 0x000000111111d220 */ /* 0x002fe20000400000 */
[----:B--2---:R-:W-:-:S03]  /*0430*/  MOV R12, R4 ;  /* 0x00000004000c7202 */ /* 0x004fc60000000f00 */
[----:B------:R-:W-:Y:S01]  /*0440*/  FMUL R17, R14, R17 ;  /* 0x000000110e117220 */ /* 0x000fe20000400000 */
[----:B---3--:R-:W-:-:S04]  /*0450*/  @!P0 FMUL R16, R16, R16 ;  /* 0x0000001010108220 */ /* 0x008fc80000400000 */
[----:B------:R-:W-:Y:S01]  /*0460*/  FFMA R9, R16, R9, R17 ;  /* 0x0000000910097223 */ /* 0x000fe20000000011 */
[----:B------:R-:W-:Y:S06]  /*0470*/  @!P1 BRA `(.L_x_3) ;  /* 0xfffffffc00349947 */ /* 0x000fec000383ffff */
[----:B------:R-:W-:Y:S05]  /*0480*/  BSYNC.RECONVERGENT B1 ;  /* 0x0000000000017941 */ /* 0x000fea0003800200 */
.L_x_2:
[----:B------:R-:W-:-:S07]  /*0490*/  MOV R7, R4 ;  /* 0x0000000400077202 */ /* 0x000fce0000000f00 */
.L_x_1:
[----:B------:R-:W-:Y:S05]  /*04a0*/  BSYNC.RECONVERGENT B0 ;  /* 0x0000000000007941 */ /* 0x000fea0003800200 */
.L_x_0:
[----:B------:R-:W0:Y:S01]  /*04b0*/  S2R R5, SR_TID.Y ;  /* 0x0000000000057919 */ /* 0x000e220000002200 */
[----:B------:R-:W1:Y:S01]  /*04c0*/  LDCU UR4, c[0x0][0x360] ;  /* 0x00006c00ff0477ac */ /* 0x000e620008000800 */
[----:B------:R-:W-:-:S05]  /*04d0*/  CS2R.32 R4, SR_CgaSize ;  /* 0x0000000000047805 */ /* 0x000fca0000008a00 */
[----:B------:R-:W-:-:S06]  /*04e0*/  IMAD R4, R4, -0xa0, RZ ;  /* 0xffffff6004047824 */ /* 0x000fcc00078e02ff */
[----:B------:R-:W2:Y:S01]  /*04f0*/  LDC R4, c[0x0][R4+0x27c] ;  /* 0x00009f0004047b82 */ /* 0x000ea20000000800 */
[----:B------:R-:W-:Y:S01]  /*0500*/  NOP ;  /* 0x0000000000007918 */ /* 0x000fe20000000000 */
[----:B------:R-:W0:Y:S01]  /*0510*/  S2R R6, SR_TID.Z ;  /* 0x0000000000067919 */ /* 0x000e220000002300 */
[----:B------:R-:W0:Y:S01]  /*0520*/  LDCU UR5, c[0x0][0x364] ;  /* 0x00006c80ff0577ac */ /* 0x000e220008000800 */
[----:B------:R-:W-:Y:S01]  /*0530*/  BSSY.RECONVERGENT B0, `(.L_x_4) ;  /* 0x0000014000007945 */ /* 0x000fe20003800200 */
[----:B------:R-:W3:Y:S01]  /*0540*/  S2R R11, SR_SWINHI ;  /* 0x00000000000b7919 */ /* 0x000ee20000002f00 */
[----:B0-----:R-:W-:-:S04]  /*0550*/  IMAD R5, R6, UR5, R5 ;  /* 0x0000000506057c24 */ /* 0x001fc8000f8e0205 */
[----:B-1----:R-:W-:Y:S01]  /*0560*/  IMAD R6, R5, UR4, R0 ;  /* 0x0000000405067c24 */ /* 0x002fe2000f8e0200 */
[----:B--2---:R-:W-:Y:S02]  /*0570*/  MOV R4, R4 ;  /* 0x0000000400047202 */ /* 0x004fe40000000f00 */
[----:B---3--:R-:W-:Y:S02]  /*0580*/  MOV R5, R11 ;  /* 0x0000000b00057202 */ /* 0x008fe40000000f00 */
[----:B------:R-:W-:-:S13]  /*0590*/  LOP3.LUT P0, R10, R6, 0x1f, RZ, 0xc0, !PT ;  /* 0x0000001f060a7812 */ /* 0x000fda000780c0ff */
[----:B------:R-:W-:Y:S05]  /*05a0*/  @P0 BRA `(.L_x_5) ;  /* 0x0000000000300947 */ /* 0x000fea0003800000 */
[----:B------:R-:W-:Y:S01]  /*05b0*/  HFMA2 R12, -RZ, RZ, 0, 5.9604644775390625e-08 ;  /* 0x00000001ff0c7431 */ /* 0x000fe200000001ff */
[----:B------:R-:W0:Y:S01]  /*05c0*/  S2R R13, SR_LANEID ;  /* 0x00000000000d7919 */ /* 0x000e220000000000 */
[----:B------:R-:W-:Y:S01]  /*05d0*/  SHF.R.U32.HI R11, RZ, 0x5, R6 ;  /* 0x00000005ff0b7819 */ /* 0x000fe20000011606 */
[----:B------:R-:W-:Y:S02]  /*05e0*/  VOTEU.ANY UR4, UPT, PT ;  /* 0x0000000000047886 */ /* 0x000fe400038e0100 */
[----:B------:R-:W-:Y:S01]  /*05f0*/  UFLO.U32 UR4, UR4 ;  /* 0x00000004000472bd */ /* 0x000fe200080e0000 */
[----:B------:R-:W-:-:S04]  /*0600*/  SHF.L.U32 R11, R12, R11, RZ ;  /* 0x0000000b0c0b7219 */ /* 0x000fc800000006ff */
[----:B------:R-:W-:-:S04]  /*0610*/  LOP3.LUT R11, RZ, R11, RZ, 0x33, !PT ;  /* 0x0000000bff0b7212 */ /* 0x000fc800078e33ff */
[----:B------:R-:W1:Y:S01]  /*0620*/  REDUX UR5, R11 ;  /* 0x000000000b0573c4 */ /* 0x000e620000000000 */
[----:B0-----:R-:W-:Y:S02]  /*0630*/  ISETP.EQ.U32.AND P0, PT, R13, UR4, PT ;  /* 0x000000040d007c0c */ /* 0x001fe4000bf02070 */
[----:B-1----:R-:W-:-:S11]  /*0640*/  MOV R13, UR5 ;  /* 0x00000005000d7c02 */ /* 0x002fd60008000f00 */
[----:B------:R0:W-:Y:S06]  /*0650*/  @P0 MEMBAR.ALL.CTA ;  /* 0x0000000000000992 */ /* 0x0001ec0000008000 */
[----:B0-----:R0:W-:Y:S02]  /*0660*/  @P0 ATOM.E.AND.STRONG.SM PT, RZ, desc[UR6][R4.64+0x10], R13 ;  /* 0x8000100d04ff098a */ /* 0x0011e4000a9eb106 */
.L_x_5:
[----:B------:R-:W-:Y:S05]  /*0670*/  BSYNC.RECONVERGENT B0 ;  /* 0x0000000000007941 */ /* 0x000fea0003800200 */
.L_x_4:
[----:B------:R-:W1:Y:S01]  /*0680*/  SHFL.BFLY PT, R12, R7, 0x10, 0x1f ;  /* 0x0e001f00070c7f89 */ /* 0x000e6200000e0000 */
[----:B------:R-:W-:Y:S01]  /*0690*/  BSSY.RECONVERGENT B0, `(.L_x_6) ;  /* 0x0000063000007945 */ /* 0x000fe20003800200 */
[----:B------:R-:W-:Y:S01]  /*06a0*/  BAR.SYNC.DEFER_BLOCKING 0x0 ;  /* 0x0000000000007b1d */ /* 0x000fe20000010000 */
[----:B-1----:R-:W-:-:S05]  /*06b0*/  FMNMX R14, R12, R7, !PT ;  /* 0x000000070c0e7209 */ /* 0x002fca0007800000 */
[----:B------:R-:W-:Y:S01]  /*06c0*/  FADD R12, R12, -R14 ;  /* 0x8000000e0c0c7221 */ /* 0x000fe20000000000 */
[----:B------:R-:W-:Y:S01]  /*06d0*/  FADD R11, -R14, R7 ;  /* 0x000000070e0b7221 */ /* 0x000fe20000000100 */
[----:B------:R-:W1:Y:S02]  /*06e0*/  SHFL.BFLY PT, R15, R14, 0x8, 0x1f ;  /* 0x0d001f000e0f7f89 */ /* 0x000e6400000e0000 */
[----:B0-----:R-:W-:Y:S01]  /*06f0*/  FMUL R13, R12, 1.4426950216293334961 ;  /* 0x3fb8aa3b0c0d7820 */ /* 0x001fe20000400000 */
[----:B------:R-:W-:Y:S02]  /*0700*/  FMUL R12, R11, 1.4426950216293334961 ;  /* 0x3fb8aa3b0b0c7820 */ /* 0x000fe40000400000 */
[----:B------:R-:W0:Y:S02]  /*0710*/  SHFL.BFLY PT, R11, R9, 0x10, 0x1f ;  /* 0x0e001f00090b7f89 */ /* 0x000e2400000e0000 */
[----:B------:R-:W-:Y:S02]  /*0720*/  FSETP.GEU.AND P1, PT, R13, -126, PT ;  /* 0xc2fc00000d00780b */ /* 0x000fe40003f2e000 */
[----:B------:R-:W-:-:S11]  /*0730*/  FSETP.GEU.AND P0, PT, R12, -126, PT ;  /* 0xc2fc00000c00780b */ /* 0x000fd60003f0e000 */
[----:B------:R-:W-:Y:S02]  /*0740*/  @!P1 FMUL R13, R13, 0.5 ;  /* 0x3f0000000d0d9820 */ /* 0x000fe40000400000 */
[----:B------:R-:W-:Y:S02]  /*0750*/  @!P0 FMUL R12, R12, 0.5 ;  /* 0x3f0000000c0c8820 */ /* 0x000fe40000400000 */
[----:B------:R-:W2:Y:S01]  /*0760*/  MUFU.EX2 R18, R13 ;  /* 0x0000000d00127308 */ /* 0x000ea20000000800 */
[----:B-1----:R-:W-:-:S05]  /*0770*/  FMNMX R7, R14, R15, !PT ;  /* 0x0000000f0e077209 */ /* 0x002fca0007800000 */
[--C-:B------:R-:W-:Y:S01]  /*0780*/  FADD R15, R15, -R7.reuse ;  /* 0x800000070f0f7221 */ /* 0x100fe20000000000 */
[----:B------:R-:W-:Y:S01]  /*0790*/  FADD R14, R14, -R7 ;  /* 0x800000070e0e7221 */ /* 0x000fe20000000000 */
[----:B------:R-:W1:Y:S01]  /*07a0*/  MUFU.EX2 R16, R12 ;  /* 0x0000000c00107308 */ /* 0x000e620000000800 */
[----:B------:R-:W3:Y:S01]  /*07b0*/  SHFL.BFLY PT, R17, R7, 0x4, 0x1f ;  /* 0x0c801f0007117f89 */ /* 0x000ee200000e0000 */
[----:B------:R-:W-:Y:S01]  /*07c0*/  FMUL R15, R15, 1.4426950216293334961 ;  /* 0x3fb8aa3b0f0f7820 */ /* 0x000fe20000400000 */
[----:B------:R-:W-:-:S04]  /*07d0*/  FMUL R14, R14, 1.4426950216293334961 ;  /* 0x3fb8aa3b0e0e7820 */ /* 0x000fc80000400000 */
[----:B------:R-:W-:Y:S01]  /*07e0*/  FSETP.GEU.AND P2, PT, R15, -126, PT ;  /* 0xc2fc00000f00780b */ /* 0x000fe20003f4e000 */
[----:B--2---:R-:W-:-:S04]  /*07f0*/  @!P1 FMUL R18, R18, R18 ;  /* 0x0000001212129220 */ /* 0x004fc80000400000 */
[----:B0-----:R-:W-:Y:S01]  /*0800*/  FMUL R11, R11, R18 ;  /* 0x000000120b0b7220 */ /* 0x001fe20000400000 */
[----:B-1----:R-:W-:Y:S01]  /*0810*/  @!P0 FMUL R16, R16, R16 ;  /* 0x0000001010108220 */ /* 0x002fe20000400000 */
[----:B------:R-:W-:-:S06]  /*0820*/  FSETP.GEU.AND P0, PT, R14, -126, PT ;  /* 0xc2fc00000e00780b */ /* 0x000fcc0003f0e000 */
[----:B------:R-:W-:Y:S01]  /*0830*/  @!P2 FMUL R15, R15, 0.5 ;  /* 0x3f0000000f0fa820 */ /* 0x000fe20000400000 */
[----:B------:R-:W-:-:S03]  /*0840*/  FFMA R11, R16, R9, R11 ;  /* 0x00000009100b7223 */ /* 0x000fc6000000000b */
[----:B------:R-:W0:Y:S01]  /*0850*/  MUFU.EX2 R18, R15 ;  /* 0x0000000f00127308 */ /* 0x000e220000000800 */
[----:B---3--:R-:W-:Y:S01]  /*0860*/  FMNMX R12, R7, R17, !PT ;  /* 0x00000011070c7209 */ /* 0x008fe20007800000 */
[----:B------:R-:W1:Y:S04]  /*0870*/  SHFL.BFLY PT, R9, R11, 0x8, 0x1f ;  /* 0x0d001f000b097f89 */ /* 0x000e6800000e0000 */
[--C-:B------:R-:W-:Y:S01]  /*0880*/  FADD R17, R17, -R12.reuse ;  /* 0x8000000c11117221 */ /* 0x100fe20000000000 */
[----:B------:R-:W-:Y:S01]  /*0890*/  @!P0 FMUL R14, R14, 0.5 ;  /* 0x3f0000000e0e8820 */ /* 0x000fe20000400000 */
[----:B------:R-:W-:Y:S01]  /*08a0*/  FADD R7, R7, -R12 ;  /* 0x8000000c07077221 */ /* 0x000fe20000000000 */
[----:B------:R-:W2:Y:S01]  /*08b0*/  SHFL.BFLY PT, R19, R12, 0x2, 0x1f ;  /* 0x0c401f000c137f89 */ /* 0x000ea200000e0000 */
[----:B------:R-:W-:Y:S01]  /*08c0*/  FMUL R17, R17, 1.4426950216293334961 ;  /* 0x3fb8aa3b11117820 */ /* 0x000fe20000400000 */
[----:B------:R-:W3:Y:S01]  /*08d0*/  MUFU.EX2 R16, R14 ;  /* 0x0000000e00107308 */ /* 0x000ee20000000800 */
[----:B------:R-:W-:-:S03]  /*08e0*/  FMUL R13, R7, 1.4426950216293334961 ;  /* 0x3fb8aa3b070d7820 */ /* 0x000fc60000400000 */
[----:B------:R-:W-:Y:S01]  /*08f0*/  FSETP.GEU.AND P1, PT, R17, -126, PT ;  /* 0xc2fc00001100780b */ /* 0x000fe20003f2e000 */
[----:B0-----:R-:W-:-:S04]  /*0900*/  @!P2 FMUL R18, R18, R18 ;  /* 0x000000121212a220 */ /* 0x001fc80000400000 */
[----:B-1----:R-:W-:Y:S01]  /*0910*/  FMUL R18, R9, R18 ;  /* 0x0000001209127220 */ /* 0x002fe20000400000 */
[----:B---3--:R-:W-:Y:S01]  /*0920*/  @!P0 FMUL R16, R16, R16 ;  /* 0x0000001010108220 */ /* 0x008fe20000400000 */
[----:B------:R-:W-:-:S06]  /*0930*/  FSETP.GEU.AND P0, PT, R13, -126, PT ;  /* 0xc2fc00000d00780b */ /* 0x000fcc0003f0e000 */
[----:B------:R-:W-:Y:S01]  /*0940*/  @!P1 FMUL R17, R17, 0.5 ;  /* 0x3f00000011119820 */ /* 0x000fe20000400000 */
[----:B------:R-:W-:Y:S01]  /*0950*/  FFMA R18, R11, R16, R18 ;  /* 0x000000100b127223 */ /* 0x000fe20000000012 */
[C---:B--2---:R-:W-:Y:S02]  /*0960*/  FMNMX R16, R12.reuse, R19, !PT ;  /* 0x000000130c107209 */ /* 0x044fe40007800000 */
[----:B------:R0:W1:Y:S02]  /*0970*/  MUFU.EX2 R14, R17 ;  /* 0x00000011000e7308 */ /* 0x0000640000000800 */
[----:B------:R-:W2:Y:S01]  /*0980*/  SHFL.BFLY PT, R7, R18, 0x4, 0x1f ;  /* 0x0c801f0012077f89 */ /* 0x000ea200000e0000 */
[--C-:B------:R-:W-:Y:S01]  /*0990*/  FADD R19, R19, -R16.reuse ;  /* 0x8000001013137221 */ /* 0x100fe20000000000 */
[----:B------:R-:W-:Y:S02]  /*09a0*/  FADD R12, R12, -R16 ;  /* 0x800000100c0c7221 */ /* 0x000fe40000000000 */
[----:B------:R-:W3:Y:S01]  /*09b0*/  SHFL.BFLY PT, R15, R16, 0x1, 0x1f ;  /* 0x0c201f00100f7f89 */ /* 0x000ee200000e0000 */
[----:B------:R-:W-:Y:S01]  /*09c0*/  @!P0 FMUL R13, R13, 0.5 ;  /* 0x3f0000000d0d8820 */ /* 0x000fe20000400000 */
[----:B------:R-:W-:Y:S01]  /*09d0*/  FMUL R19, R19, 1.4426950216293334961 ;  /* 0x3fb8aa3b13137820 */ /* 0x000fe20000400000 */
[----:B------:R-:W-:Y:S01]  /*09e0*/  FMUL R12, R12, 1.4426950216293334961 ;  /* 0x3fb8aa3b0c0c7820 */ /* 0x000fe20000400000 */
[----:B0-----:R-:W-:Y:S01]  /*09f0*/  SHF.R.U32.HI R17, RZ, 0x5, R6 ;  /* 0x00000005ff117819 */ /* 0x001fe20000011606 */
[----:B------:R-:W0:Y:S02]  /*0a00*/  MUFU.EX2 R9, R13 ;  /* 0x0000000d00097308 */ /* 0x000e240000000800 */
[----:B------:R-:W-:Y:S01]  /*0a10*/  FSETP.GEU.AND P2, PT, R19, -126, PT ;  /* 0xc2fc00001300780b */ /* 0x000fe20003f4e000 */
[----:B-1----:R-:W-:-:S04]  /*0a20*/  @!P1 FMUL R14, R14, R14 ;  /* 0x0000000e0e0e9220 */ /* 0x002fc80000400000 */
[----:B--2---:R-:W-:-:S08]  /*0a30*/  FMUL R7, R7, R14 ;  /* 0x0000000e07077220 */ /* 0x004fd00000400000 */
[----:B------:R-:W-:Y:S01]  /*0a40*/  @!P2 FMUL R19, R19, 0.5 ;  /* 0x3f0000001313a820 */ /* 0x000fe20000400000 */
[----:B0-----:R-:W-:Y:S01]  /*0a50*/  @!P0 FMUL R9, R9, R9 ;  /* 0x0000000909098220 */ /* 0x001fe20000400000 */
[----:B------:R-:W-:-:S03]  /*0a60*/  FSETP.GEU.AND P0, PT, R12, -126, PT ;  /* 0xc2fc00000c00780b */ /* 0x000fc60003f0e000 */
[----:B------:R-:W-:Y:S01]  /*0a70*/  FFMA R7, R18, R9, R7 ;  /* 0x0000000912077223 */ /* 0x000fe20000000007 */
[C---:B---3--:R-:W-:Y:S01]  /*0a80*/  FMNMX R9, R16.reuse, R15, !PT ;  /* 0x0000000f10097209 */ /* 0x048fe20007800000 */
[----:B------:R-:W0:Y:S03]  /*0a90*/  MUFU.EX2 R18, R19 ;  /* 0x0000001300127308 */ /* 0x000e260000000800 */
[----:B------:R-:W1:Y:S01]  /*0aa0*/  SHFL.BFLY PT, R11, R7, 0x2, 0x1f ;  /* 0x0c401f00070b7f89 */ /* 0x000e6200000e0000 */
[--C-:B------:R-:W-:Y:S01]  /*0ab0*/  FADD R15, R15, -R9.reuse ;  /* 0x800000090f0f7221 */ /* 0x100fe20000000000 */
[----:B------:R-:W-:-:S03]  /*0ac0*/  FADD R16, R16, -R9 ;  /* 0x8000000910107221 */ /* 0x000fc60000000000 */
[----:B------:R-:W-:Y:S01]  /*0ad0*/  @!P0 FMUL R12, R12, 0.5 ;  /* 0x3f0000000c0c8820 */ /* 0x000fe20000400000 */
[----:B------:R-:W-:Y:S01]  /*0ae0*/  FMUL R15, R15, 1.4426950216293334961 ;  /* 0x3fb8aa3b0f0f7820 */ /* 0x000fe20000400000 */
[----:B------:R-:W-:Y:S02]  /*0af0*/  FMUL R16, R16, 1.4426950216293334961 ;  /* 0x3fb8aa3b10107820 */ /* 0x000fe40000400000 */
[----:B------:R-:W2:Y:S02]  /*0b00*/  MUFU.EX2 R14, R12 ;  /* 0x0000000c000e7308 */ /* 0x000ea40000000800 */
[----:B------:R-:W-:Y:S02]  /*0b10*/  FSETP.GEU.AND P3, PT, R15, -126, PT ;  /* 0xc2fc00000f00780b */ /* 0x000fe40003f6e000 */
[----:B------:R-:W-:Y:S01]  /*0b20*/  FSETP.GEU.AND P1, PT, R16, -126, PT ;  /* 0xc2fc00001000780b */ /* 0x000fe20003f2e000 */
[----:B0-----:R-:W-:-:S04]  /*0b30*/  @!P2 FMUL R18, R18, R18 ;  /* 0x000000121212a220 */ /* 0x001fc80000400000 */
[----:B-1----:R-:W-:-:S06]  /*0b40*/  FMUL R18, R11, R18 ;  /* 0x000000120b127220 */ /* 0x002fcc0000400000 */
[----:B------:R-:W-:Y:S01]  /*0b50*/  @!P3 FMUL R15, R15, 0.5 ;  /* 0x3f0000000f0fb820 */ /* 0x000fe20000400000 */
[----:B--2---:R-:W-:Y:S01]  /*0b60*/  @!P0 FMUL R14, R14, R14 ;  /* 0x0000000e0e0e8220 */ /* 0x004fe20000400000 */
[----:B------:R-:W-:Y:S01]  /*0b70*/  @!P1 FMUL R16, R16, 0.5 ;  /* 0x3f00000010109820 */ /* 0x000fe20000400000 */
[----:B------:R-:W-:Y:S01]  /*0b80*/  ISETP.NE.AND P0, PT, R10, RZ, PT ;  /* 0x000000ff0a00720c */ /* 0x000fe20003f05270 */
[----:B------:R-:W0:Y:S01]  /*0b90*/  MUFU.EX2 R12, R15 ;  /* 0x0000000f000c7308 */ /* 0x000e220000000800 */
[----:B------:R-:W-:-:S05]  /*0ba0*/  FFMA R18, R7, R14, R18 ;  /* 0x0000000e07127223 */ /* 0x000fca0000000012 */
[----:B------:R-:W1:Y:S02]  /*0bb0*/  SHFL.BFLY PT, R7, R18, 0x1, 0x1f ;  /* 0x0c201f0012077f89 */ /* 0x000e6400000e0000 */
[----:B------:R-:W2:Y:S01]  /*0bc0*/  MUFU.EX2 R11, R16 ;  /* 0x00000010000b7308 */ /* 0x000ea20000000800 */
[----:B0-----:R-:W-:Y:S01]  /*0bd0*/  @!P3 FMUL R12, R12, R12 ;  /* 0x0000000c0c0cb220 */ /* 0x001fe20000400000 */
[----:B--2---:R-:W-:-:S03]  /*0be0*/  @!P1 FMUL R11, R11, R11 ;  /* 0x0000000b0b0b9220 */ /* 0x004fc60000400000 */
[----:B-1----:R-:W-:Y:S01]  /*0bf0*/  FMUL R13, R7, R12 ;  /* 0x0000000c070d7220 */ /* 0x002fe20000400000 */
[----:B------:R-:W-:Y:S01]  /*0c00*/  IMAD.WIDE.U32 R6, R17, 0x8, R4 ;  /* 0x0000000811067825 */ /* 0x000fe200078e0004 */
[----:B------:R-:W-:-:S03]  /*0c10*/  MOV R12, 0x1 ;  /* 0x00000001000c7802 */ /* 0x000fc60000000f00 */
[----:B------:R-:W-:Y:S01]  /*0c20*/  FFMA R13, R18, R11, R13 ;  /* 0x0000000b120d7223 */ /* 0x000fe2000000000d */
[----:B------:R-:W-:Y:S01]  /*0c30*/  HFMA2 R11, -RZ, RZ, 0, 0 ;  /* 0x00000000ff0b7431 */ /* 0x000fe200000001ff */
[----:B------:R0:W-:Y:S01]  /*0c40*/  ST.E desc[UR6][R6.64+0x20], R9 ;  /* 0x0000200906007985 */ /* 0x0001e2000c101906 */
[----:B------:R-:W-:-:S03]  /*0c50*/  SHF.L.U32 R12, R12, R17, RZ ;  /* 0x000000110c0c7219 */ /* 0x000fc600000006ff */
[----:B------:R0:W-:Y:S01]  /*0c60*/  ST.E desc[UR6][R6.64+0x24], R13 ;  /* 0x0000240d06007985 */ /* 0x0001e2000c101906 */
[----:B------:R-:W-:Y:S01]  /*0c70*/  NOP ;  /* 0x0000000000007918 */ /* 0x000fe20000000000 */
[----:B------:R-:W-:Y:S05]  /*0c80*/  @P0 BRA `(.L_x_7) ;  /* 0x00000000000c0947 */ /* 0x000fea0003800000 */
[----:B------:R1:W-:Y:S06]  /*0c90*/  MEMBAR.ALL.CTA ;  /* 0x0000000000007992 */ /* 0x0003ec0000008000 */
[----:B-1----:R1:W2:Y:S02]  /*0ca0*/  ATOM.E.OR.STRONG.SM PT, R11, desc[UR6][R4.64+0x10], R12 ;  /* 0x8000100c040b798a */ /* 0x0022a4000b1eb106 */
[----:B--2---:R-:W-:Y:S01]  /*0cb0*/  NOP ;  /* 0x0000000000007918 */ /* 0x004fe20000000000 */
.L_x_7:
[----:B------:R-:W-:Y:S05]  /*0cc0*/  BSYNC.RECONVERGENT B0 ;  /* 0x0000000000007941 */ /* 0x000fea0003800200 */
.L_x_6:
[----:B------:R-:W0:Y:S01]  /*0cd0*/  SHFL.IDX PT, R11, R11, RZ, 0x1f ;  /* 0x00001fff0b0b7589 */ /* 0x000e2200000e0000 */
[----:B------:R-:W-:Y:S01]  /*0ce0*/  BSSY B0, `(.L_x_8) ;  /* 0x0000077000007945 */ /* 0x000fe20003800000 */
[----:B0-----:R-:W-:-:S04]  /*0cf0*/  LOP3.LUT R9, R11, R12, RZ, 0xfc, !PT ;  /* 0x0000000c0b097212 */ /* 0x001fc800078efcff */
[----:B------:R-:W-:-:S13]  /*0d00*/  ISETP.NE.AND P1, PT, R9, -0x1, PT ;  /* 0xffffffff0900780c */ /* 0x000fda0003f25270 */
[----:B------:R-:W-:Y:S05]  /*0d10*/  @!P1 BRA `(.L_x_9) ;  /* 0x0000000000309947 */ /* 0x000fea0003800000 */
[----:B------:R-:W2:Y:S02]  /*0d20*/  LD.E.STRONG.SM R9, desc[UR6][R4.64+0x10] ;  /* 0x0000100604097980 */ /* 0x000ea4000c10b900 */
[----:B--2---:R-:W-:Y:S01]  /*0d30*/  NOP ;  /* 0x0000000000007918 */ /* 0x004fe20000000000 */
[----:B------:R-:W-:Y:S01]  /*0d40*/  BSSY B1, `(.L_x_10) ;  /* 0x0000008000017945 */ /* 0x000fe20003800000 */
[----:B------:R-:W-:-:S13]  /*0d50*/  LOP3.LUT P0, RZ, R9, R12, RZ, 0xc0, !PT ;  /* 0x0000000c09ff7212 */ /* 0x000fda000780c0ff */
[----:B------:R-:W-:Y:S05]  /*0d60*/  @!P0 BRA `(.L_x_11) ;  /* 0x0000000000148947 */ /* 0x000fea0003800000 */
.L_x_12:
[----:B------:R-:W2:Y:S02]  /*0d70*/  LD.E.STRONG.SM R9, desc[UR6][R4.64+0x10] ;  /* 0x0000100604097980 */ /* 0x000ea4000c10b900 */
[----:B--2---:R-:W-:Y:S01]  /*0d80*/  NOP ;  /* 0x0000000000007918 */ /* 0x004fe20000000000 */
[----:B------:R-:W-:Y:S05]  /*0d90*/  YIELD ;  /* 0x0000000000007946 */ /* 0x000fea0003800000 */
[----:B------:R-:W-:-:S13]  /*0da0*/  LOP3.LUT P0, RZ, R9, R12, RZ, 0xc0, !PT ;  /* 0x0000000c09ff7212 */ /* 0x000fda000780c0ff */
[----:B------:R-:W-:Y:S05]  /*0db0*/  @P0 BRA `(.L_x_12) ;  /* 0xfffffffc00ec0947 */ /* 0x000fea000383ffff */
.L_x_11:
[----:B------:R-:W-:Y:S05]  /*0dc0*/  BSYNC B1 ;  /* 0x0000000000017941 */ /* 0x000fea0003800000 */
.L_x_10:
[----:B------:R-:W-:Y:S05]  /*0dd0*/  BRA `(.L_x_13) ;  /* 0x00000004009c7947 */ /* 0x000fea0003800000 */
.L_x_9:
[----:B------:R-:W-:-:S05]  /*0de0*/  LOP3.LUT R11, R10, 0x1ffffe0, R17, 0xf8, !PT ;  /* 0x01ffffe00a0b7812 */ /* 0x000fca00078ef811 */
[----:B------:R-:W-:-:S05]  /*0df0*/  IMAD.WIDE.U32 R10, R11, 0x8, R4 ;  /* 0x000000080b0a7825 */ /* 0x000fca00078e0004 */
[----:B-1----:R0:W5:Y:S04]  /*0e00*/  LD.E R12, desc[UR6][R10.64+0x24] ;  /* 0x000024060a0c7980 */ /* 0x002168000c101900 */
[----:B------:R0:W5:Y:S01]  /*0e10*/  LD.E R9, desc[UR6][R10.64+0x20] ;  /* 0x000020060a097980 */ /* 0x000162000c101900 */
[----:B------:R-:W-:-:S03]  /*0e20*/  UMOV UR4, 0xffffffff ;  /* 0xffffffff00047882 */ /* 0x000fc60000000000 */
[----:B------:R-:W-:Y:S05]  /*0e30*/  BRA.DIV UR4, `(.L_x_14) ;  /* 0x0000000604d47947 */ /* 0x000fea000b800000 */
[----:B-----5:R-:W1:Y:S02]  /*0e40*/  SHFL.BFLY PT, R19, R9, 0x10, 0x1f ;  /* 0x0e001f0009137f89 */ /* 0x020e6400000e0000 */
[----:B-1----:R-:W-:-:S05]  /*0e50*/  FMNMX R14, R9, R19, !PT ;  /* 0x00000013090e7209 */ /* 0x002fca0007800000 */
[--C-:B------:R-:W-:Y:S01]  /*0e60*/  FADD R19, R19, -R14.reuse ;  /* 0x8000000e13137221 */ /* 0x100fe20000000000 */
[----:B------:R-:W-:Y:S01]  /*0e70*/  FADD R13, R9, -R14 ;  /* 0x8000000e090d7221 */ /* 0x000fe20000000000 */
[----:B------:R-:W1:Y:S02]  /*0e80*/  SHFL.BFLY PT, R20, R14, 0x8, 0x1f ;  /* 0x0d001f000e147f89 */ /* 0x000e6400000e0000 */
[----:B------:R-:W-:Y:S01]  /*0e90*/  FMUL R16, R19, 1.4426950216293334961 ;  /* 0x3fb8aa3b13107820 */ /* 0x000fe20000400000 */
[----:B------:R-:W-:Y:S02]  /*0ea0*/  FMUL R15, R13, 1.4426950216293334961 ;  /* 0x3fb8aa3b0d0f7820 */ /* 0x000fe40000400000 */
[----:B------:R-:W2:Y:S02]  /*0eb0*/  SHFL.BFLY PT, R13, R12, 0x10, 0x1f ;  /* 0x0e001f000c0d7f89 */ /* 0x000ea400000e0000 */
[----:B------:R-:W-:Y:S02]  /*0ec0*/  FSETP.GEU.AND P2, PT, R16, -126, PT ;  /* 0xc2fc00001000780b */ /* 0x000fe40003f4e000 */
[----:B------:R-:W-:-:S11]  /*0ed0*/  FSETP.GEU.AND P1, PT, R15, -126, PT ;  /* 0xc2fc00000f00780b */ /* 0x000fd60003f2e000 */
[----:B------:R-:W-:Y:S02]  /*0ee0*/  @!P2 FMUL R16, R16, 0.5 ;  /* 0x3f0000001010a820 */ /* 0x000fe40000400000 */
[----:B------:R-:W-:Y:S02]  /*0ef0*/  @!P1 FMUL R15, R15, 0.5 ;  /* 0x3f0000000f0f9820 */ /* 0x000fe40000400000 */
[----:B------:R-:W3:Y:S01]  /*0f00*/  MUFU.EX2 R18, R16 ;  /* 0x0000001000127308 */ /* 0x000ee20000000800 */
[----:B-1----:R-:W-:-:S05]  /*0f10*/  FMNMX R9, R14, R20, !PT ;  /* 0x000000140e097209 */ /* 0x002fca0007800000 */
[--C-:B------:R-:W-:Y:S01]  /*0f20*/  FADD R20, R20, -R9.reuse ;  /* 0x8000000914147221 */ /* 0x100fe20000000000 */
[----:B------:R-:W-:Y:S01]  /*0f30*/  FADD R14, R14, -R9 ;  /* 0x800000090e0e7221 */ /* 0x000fe20000000000 */
[----:B------:R-:W1:Y:S01]  /*0f40*/  MUFU.EX2 R17, R15 ;  /* 0x0000000f00117308 */ /* 0x000e620000000800 */
[----:B------:R-:W4:Y:S01]  /*0f50*/  SHFL.BFLY PT, R19, R9, 0x4, 0x1f ;  /* 0x0c801f0009137f89 */ /* 0x000f2200000e0000 */
[----:B------:R-:W-:Y:S01]  /*0f60*/  FMUL R21, R20, 1.4426950216293334961 ;  /* 0x3fb8aa3b14157820 */ /* 0x000fe20000400000 */
[----:B------:R-:W-:-:S04]  /*0f70*/  FMUL R20, R14, 1.4426950216293334961 ;  /* 0x3fb8aa3b0e147820 */ /* 0x000fc80000400000 */
[----:B------:R-:W-:Y:S01]  /*0f80*/  FSETP.GEU.AND P3, PT, R21, -126, PT ;  /* 0xc2fc00001500780b */ /* 0x000fe20003f6e000 */
[----:B---3--:R-:W-:-:S04]  /*0f90*/  @!P2 FMUL R18, R18, R18 ;  /* 0x000000121212a220 */ /* 0x008fc80000400000 */
[----:B--2---:R-:W-:Y:S01]  /*0fa0*/  FMUL R13, R13, R18 ;  /* 0x000000120d0d7220 */ /* 0x004fe20000400000 */
[----:B-1----:R-:W-:Y:S01]  /*0fb0*/  @!P1 FMUL R17, R17, R17 ;  /* 0x0000001111119220 */ /* 0x002fe20000400000 */
[----:B------:R-:W-:-:S06]  /*0fc0*/  FSETP.GEU.AND P1, PT, R20, -126, PT ;  /* 0xc2fc00001400780b */ /* 0x000fcc0003f2e000 */
[----:B------:R-:W-:Y:S01]  /*0fd0*/  @!P3 FMUL R21, R21, 0.5 ;  /* 0x3f0000001515b820 */ /* 0x000fe20000400000 */
[----:B------:R-:W-:-:S03]  /*0fe0*/  FFMA R13, R12, R17, R13 ;  /* 0x000000110c0d7223 */ /* 0x000fc6000000000d */
[----:B------:R-:W1:Y:S01]  /*0ff0*/  MUFU.EX2 R15, R21 ;  /* 0x00000015000f7308 */ /* 0x000e620000000800 */
[----:B----4-:R-:W-:Y:S01]  /*1000*/  FMNMX R12, R9, R19, !PT ;  /* 0x00000013090c7209 */ /* 0x010fe20007800000 */
[----:B------:R-:W2:Y:S04]  /*1010*/  SHFL.BFLY PT, R14, R13, 0x8, 0x1f ;  /* 0x0d001f000d0e7f89 */ /* 0x000ea800000e0000 */
[--C-:B------:R-:W-:Y:S01]  /*1020*/  FADD R17, R19, -R12.reuse ;  /* 0x8000000c13117221 */ /* 0x100fe20000000000 */
[----:B------:R-:W-:Y:S01]  /*1030*/  @!P1 FMUL R20, R20, 0.5 ;  /* 0x3f00000014149820 */ /* 0x000fe20000400000 */
[----:B------:R-:W3:Y:S01]  /*1040*/  SHFL.BFLY PT, R19, R12, 0x2, 0x1f ;  /* 0x0c401f000c137f89 */ /* 0x000ee200000e0000 */
[----:B------:R-:W-:Y:S01]  /*1050*/  FADD R9, R9, -R12 ;  /* 0x8000000c09097221 */ /* 0x000fe20000000000 */
[----:B------:R-:W-:Y:S01]  /*1060*/  FMUL R18, R17, 1.4426950216293334961 ;  /* 0x3fb8aa3b11127820 */ /* 0x000fe20000400000 */
[----:B------:R-:W4:Y:S02]  /*1070*/  MUFU.EX2 R16, R20 ;  /* 0x0000001400107308 */ /* 0x000f240000000800 */
[----:B------:R-:W-:-:S02]  /*1080*/  FMUL R17, R9, 1.4426950216293334961 ;  /* 0x3fb8aa3b09117820 */ /* 0x000fc40000400000 */
[----:B------:R-:W-:Y:S01]  /*1090*/  FSETP.GEU.AND P2, PT, R18, -126, PT ;  /* 0xc2fc00001200780b */ /* 0x000fe20003f4e000 */
[----:B-1----:R-:W-:-:S04]  /*10a0*/  @!P3 FMUL R15, R15, R15 ;  /* 0x0000000f0f0fb220 */ /* 0x002fc80000400000 */
[----:B--2---:R-:W-:Y:S01]  /*10b0*/  FMUL R14, R14, R15 ;  /* 0x0000000f0e0e7220 */ /* 0x004fe20000400000 */
[----:B----4-:R-:W-:Y:S01]  /*10c0*/  @!P1 FMUL R16, R16, R16 ;  /* 0x0000001010109220 */ /* 0x010fe20000400000 */
[----:B------:R-:W-:-:S06]  /*10d0*/  FSETP.GEU.AND P1, PT, R17, -126, PT ;  /* 0xc2fc00001100780b */ /* 0x000fcc0003f2e000 */
[----:B------:R-:W-:Y:S01]  /*10e0*/  @!P2 FMUL R18, R18, 0.5 ;  /* 0x3f0000001212a820 */ /* 0x000fe20000400000 */
[----:B------:R-:W-:Y:S01]  /*10f0*/  FFMA R13, R13, R16, R14 ;  /* 0x000000100d0d7223 */ /* 0x000fe2000000000e */
[C---:B---3--:R-:W-:Y:S02]  /*1100*/  FMNMX R9, R12.reuse, R19, !PT ;  /* 0x000000130c097209 */ /* 0x048fe40007800000 */
[----:B------:R-:W1:Y:S02]  /*1110*/  MUFU.EX2 R15, R18 ;  /* 0x00000012000f7308 */ /* 0x000e640000000800 */
[----:B------:R-:W2:Y:S01]  /*1120*/  SHFL.BFLY PT, R14, R13, 0x4, 0x1f ;  /* 0x0c801f000d0e7f89 */ /* 0x000ea200000e0000 */
[--C-:B------:R-:W-:Y:S01]  /*1130*/  FADD R19, R19, -R9.reuse ;  /* 0x8000000913137221 */ /* 0x100fe20000000000 */
[----:B------:R-:W-:Y:S01]  /*1140*/  FADD R12, R12, -R9 ;  /* 0x800000090c0c7221 */ /* 0x000fe20000000000 */
[----:B------:R-:W-:Y:S02]  /*1150*/  @!P1 FMUL R17, R17, 0.5 ;  /* 0x3f00000011119820 */ /* 0x000fe40000400000 */
[----:B------:R-:W-:Y:S01]  /*1160*/  FMUL R20, R19, 1.4426950216293334961 ;  /* 0x3fb8aa3b13147820 */ /* 0x000fe20000400000 */
[----:B------:R-:W-:Y:S01]  /*1170*/  FMUL R12, R12, 1.4426950216293334961 ;  /* 0x3fb8aa3b0c0c7820 */ /* 0x000fe20000400000 */
[----:B------:R-:W3:Y:S03]  /*1180*/  MUFU.EX2 R16, R17 ;  /* 0x0000001100107308 */ /* 0x000ee60000000800 */
[----:B------:R-:W-:Y:S01]  /*1190*/  FSETP.GEU.AND P3, PT, R20, -126, PT ;  /* 0xc2fc00001400780b */ /* 0x000fe20003f6e000 */
[----:B-1----:R-:W-:Y:S01]  /*11a0*/  @!P2 FMUL R15, R15, R15 ;  /* 0x0000000f0f0fa220 */ /* 0x002fe20000400000 */
[----:B------:R-:W-:-:S03]  /*11b0*/  FSETP.GEU.AND P2, PT, R12, -126, PT ;  /* 0xc2fc00000c00780b */ /* 0x000fc60003f4e000 */
[----:B--2---:R-:W-:-:S08]  /*11c0*/  FMUL R14, R14, R15 ;  /* 0x0000000f0e0e7220 */ /* 0x004fd00000400000 */
[----:B------:R-:W-:Y:S01]  /*11d0*/  @!P3 FMUL R20, R20, 0.5 ;  /* 0x3f0000001414b820 */ /* 0x000fe20000400000 */
[----:B---3--:R-:W-:Y:S01]  /*11e0*/  @!P1 FMUL R16, R16, R16 ;  /* 0x0000001010109220 */ /* 0x008fe20000400000 */
[----:B------:R-:W-:-:S03]  /*11f0*/  @!P2 FMUL R12, R12, 0.5 ;  /* 0x3f0000000c0ca820 */ /* 0x000fc60000400000 */
[----:B------:R-:W-:Y:S02]  /*1200*/  FFMA R18, R13, R16, R14 ;  /* 0x000000100d127223 */ /* 0x000fe4000000000e */
[----:B------:R-:W1:Y:S03]  /*1210*/  MUFU.EX2 R14, R20 ;  /* 0x00000014000e7308 */ /* 0x000e660000000800 */
[----:B------:R-:W2:Y:S05]  /*1220*/  SHFL.BFLY PT, R19, R18, 0x2, 0x1f ;  /* 0x0c401f0012137f89 */ /* 0x000eaa00000e0000 */
[----:B------:R-:W3:Y:S01]  /*1230*/  MUFU.EX2 R13, R12 ;  /* 0x0000000c000d7308 */ /* 0x000ee20000000800 */
[----:B-1----:R-:W-:Y:S01]  /*1240*/  @!P3 FMUL R14, R14, R14 ;  /* 0x0000000e0e0eb220 */ /* 0x002fe20000400000 */
[----:B---3--:R-:W-:-:S03]  /*1250*/  @!P2 FMUL R13, R13, R13 ;  /* 0x0000000d0d0da220 */ /* 0x008fc60000400000 */
[----:B--2---:R-:W-:Y:S02]  /*1260*/  FMUL R19, R19, R14 ;  /* 0x0000000e13137220 */ /* 0x004fe40000400000 */
[----:B------:R1:W2:Y:S02]  /*1270*/  SHFL.BFLY PT, R14, R9, 0x1, 0x1f ;  /* 0x0c201f00090e7f89 */ /* 0x0002a400000e0000 */
[----:B------:R-:W-:-:S05]  /*1280*/  FFMA R13, R18, R13, R19 ;  /* 0x0000000d120d7223 */ /* 0x000fca0000000013 */
[----:B------:R1:W3:Y:S02]  /*1290*/  SHFL.BFLY PT, R19, R13, 0x1, 0x1f ;  /* 0x0c201f000d137f89 */ /* 0x0002e400000e0000 */
.L_x_25:
[----:B--2---:R-:W-:-:S05]  /*12a0*/  FMNMX R15, R9, R14, !PT ;  /* 0x0000000e090f7209 */ /* 0x004fca0007800000 */
[--C-:B------:R-:W-:Y:S01]  /*12b0*/  FADD R14, R14, -R15.reuse ;  /* 0x8000000f0e0e7221 */ /* 0x100fe20000000000 */
[----:B-1----:R-:W-:Y:S01]  /*12c0*/  FADD R9, R9, -R15 ;  /* 0x8000000f09097221 */ /* 0x002fe20000000000 */
[----:B------:R1:W-:Y:S02]  /*12d0*/  ST.E desc[UR6][R10.64+0x20], R15 ;  /* 0x0000200f0a007985 */ /* 0x0003e4000c101906 */
[----:B------:R-:W-:Y:S01]  /*12e0*/  FMUL R14, R14, 1.4426950216293334961 ;  /* 0x3fb8aa3b0e0e7820 */ /* 0x000fe20000400000 */
[----:B------:R-:W-:-:S04]  /*12f0*/  FMUL R9, R9, 1.4426950216293334961 ;  /* 0x3fb8aa3b09097820 */ /* 0x000fc80000400000 */
[----:B------:R-:W-:Y:S02]  /*1300*/  FSETP.GEU.AND P2, PT, R14, -126, PT ;  /* 0xc2fc00000e00780b */ /* 0x000fe40003f4e000 */
[----:B------:R-:W-:-:S11]  /*1310*/  FSETP.GEU.AND P1, PT, R9, -126, PT ;  /* 0xc2fc00000900780b */ /* 0x000fd60003f2e000 */
[----:B------:R-:W-:Y:S02]  /*1320*/  @!P2 FMUL R14, R14, 0.5 ;  /* 0x3f0000000e0ea820 */ /* 0x000fe40000400000 */
[----:B------:R-:W-:Y:S02]  /*1330*/  @!P1 FMUL R9, R9, 0.5 ;  /* 0x3f00000009099820 */ /* 0x000fe40000400000 */
[----:B------:R-:W2:Y:S08]  /*1340*/  MUFU.EX2 R16, R14 ;  /* 0x0000000e00107308 */ /* 0x000eb00000000800 */
[----:B------:R-:W4:Y:S01]  /*1350*/  MUFU.EX2 R12, R9 ;  /* 0x00000009000c7308 */ /* 0x000f220000000800 */
[----:B--2---:R-:W-:-:S04]  /*1360*/  @!P2 FMUL R16, R16, R16 ;  /* 0x000000101010a220 */ /* 0x004fc80000400000 */
[----:B---3--:R-:W-:Y:S01]  /*1370*/  FMUL R16, R19, R16 ;  /* 0x0000001013107220 */ /* 0x008fe20000400000 */
[----:B----4-:R-:W-:-:S04]  /*1380*/  @!P1 FMUL R12, R12, R12 ;  /* 0x0000000c0c0c9220 */ /* 0x010fc80000400000 */
[----:B------:R-:W-:-:S05]  /*1390*/  FFMA R13, R13, R12, R16 ;  /* 0x0000000c0d0d7223 */ /* 0x000fca0000000010 */
[----:B------:R1:W-:Y:S01]  /*13a0*/  ST.E desc[UR6][R10.64+0x24], R13 ;  /* 0x0000240d0a007985 */ /* 0x0003e2000c101906 */
[----:B------:R-:W-:Y:S05]  /*13b0*/  WARPSYNC.ALL ;  /* 0x0000000000007948 */ /* 0x000fea0003800000 */
[----:B------:R-:W-:Y:S05]  /*13c0*/  @P0 BRA `(.L_x_13) ;  /* 0x0000000000200947 */ /* 0x000fea0003800000 */
[----:B------:R-:W2:Y:S01]  /*13d0*/  S2R R9, SR_LANEID ;  /* 0x0000000000097919 */ /* 0x000ea20000000000 */
[----:B------:R-:W3:Y:S01]  /*13e0*/  REDUX UR5, RZ ;  /* 0x00000000ff0573c4 */ /* 0x000ee20000000000 */
[----:B------:R-:W-:Y:S02]  /*13f0*/  VOTEU.ANY UR4, UPT, PT ;  /* 0x0000000000047886 */ /* 0x000fe400038e0100 */
[----:B------:R-:W-:-:S06]  /*1400*/  UFLO.U32 UR4, UR4 ;  /* 0x00000004000472bd */ /* 0x000fcc00080e0000 */
[----:B--2---:R-:W-:Y:S02]  /*1410*/  ISETP.EQ.U32.AND P0, PT, R9, UR4, PT ;  /* 0x0000000409007c0c */ /* 0x004fe4000bf02070 */
[----:B---3--:R-:W-:-:S11]  /*1420*/  MOV R9, UR5 ;  /* 0x0000000500097c02 */ /* 0x008fd60008000f00 */
[----:B------:R2:W-:Y:S06]  /*1430*/  @P0 MEMBAR.ALL.CTA ;  /* 0x0000000000000992 */ /* 0x0005ec0000008000 */
[----:B--2---:R2:W-:Y:S02]  /*1440*/  @P0 ATOM.E.AND.STRONG.SM PT, RZ, desc[UR6][R4.64+0x10], R9 ;  /* 0x8000100904ff098a */ /* 0x0045e4000a9eb106 */
.L_x_13:
[----:B------:R-:W-:Y:S05]  /*1450*/  BSYNC B0 ;  /* 0x0000000000007941 */ /* 0x000fea0003800000 */
.L_x_8:
[----:B------:R-:W-:-:S13]  /*1460*/  ISETP.NE.AND P0, PT, R0, RZ, PT ;  /* 0x000000ff0000720c */ /* 0x000fda0003f05270 */
[----:B------:R-:W-:Y:S05]  /*1470*/  @P0 EXIT ;  /* 0x000000000000094d */ /* 0x000fea0003800000 */
[----:B-12---:R-:W1:Y:S01]  /*1480*/  LDC.64 R4, c[0x0][0x388] ;  /* 0x0000e200ff047b82 */ /* 0x006e620000000a00 */
[----:B------:R-:W2:Y:S04]  /*1490*/  LD.E R0, desc[UR6][R6.64+0x24] ;  /* 0x0000240606007980 */ /* 0x000ea8000c101900 */
[----:B------:R-:W3:Y:S03]  /*14a0*/  LD.E R12, desc[UR6][R6.64+0x20] ;  /* 0x00002006060c7980 */ /* 0x000ee6000c101900 */
[----:B0-----:R-:W0:Y:S01]  /*14b0*/  LDC.64 R10, c[0x0][0x390] ;  /* 0x0000e400ff0a7b82 */ /* 0x001e220000000a00 */
[----:B-1----:R-:W-:-:S06]  /*14c0*/  IMAD.WIDE.U32 R4, R8, 0x4, R4 ;  /* 0x0000000408047825 */ /* 0x002fcc00078e0004 */
[----:B------:R-:W4:Y:S02]  /*14d0*/  LDG.E.CONSTANT R5, desc[UR6][R4.64] ;  /* 0x0000000604057981 */ /* 0x000f24000c1e9900 */
[----:B----4-:R-:W-:-:S06]  /*14e0*/  IMAD.WIDE R2, R5, 0x4, R2 ;  /* 0x0000000405027825 */ /* 0x010fcc00078e0202 */
[----:B------:R-:W4:Y:S01]  /*14f0*/  LDG.E.CONSTANT R2, desc[UR6][R2.64] ;  /* 0x0000000602027981 */ /* 0x000f22000c1e9900 */
[----:B--2---:R-:W-:-:S13]  /*1500*/  FSETP.GEU.AND P0, PT, |R0|, 1.175494350822287508e-38, PT ;  /* 0x008000000000780b */ /* 0x004fda0003f0e200 */
[----:B------:R-:W-:-:S04]  /*1510*/  @!P0 FMUL R0, R0, 16777216 ;  /* 0x4b80000000008820 */ /* 0x000fc80000400000 */
[----:B------:R-:W1:Y:S02]  /*1520*/  MUFU.LG2 R9, R0 ;  /* 0x0000000000097308 */ /* 0x000e640000000c00 */
[----:B-1----:R-:W-:-:S04]  /*1530*/  @!P0 FADD R9, R9, -24 ;  /* 0xc1c0000009098421 */ /* 0x002fc80000000000 */
[----:B----4-:R-:W-:Y:S01]  /*1540*/  FFMA R13, R9, 0.69314718246459960938, -R2 ;  /* 0x3f317218090d7823 */ /* 0x010fe20000000802 */
[----:B0-----:R-:W-:-:S04]  /*1550*/  IMAD.WIDE.U32 R8, R8, 0x4, R10 ;  /* 0x0000000408087825 */ /* 0x001fc800078e000a */
[----:B---3--:R-:W-:-:S05]  /*1560*/  FADD R13, R12, R13 ;  /* 0x0000000d0c0d7221 */ /* 0x008fca0000000000 */
[----:B------:R-:W-:Y:S01]  /*1570*/  STG.E desc[UR6][R8.64], R13 ;  /* 0x0000000d08007986 */ /* 0x000fe2000c101906 */
[----:B------:R-:W-:Y:S05]  /*1580*/  EXIT ;  /* 0x000000000000794d */ /* 0x000fea0003800000 */
.L_x_14:
[----:B------:R-:W-:Y:S01]  /*1590*/  HFMA2 R17, -RZ, RZ, 0, 9.5367431640625e-07 ;  /* 0x00000010ff117431 */ /* 0x000fe200000001ff */
[----:B-----5:R-:W-:Y:S02]  /*15a0*/  MOV R18, R9 ;  /* 0x0000000900127202 */ /* 0x020fe40000000f00 */
[----:B------:R-:W-:Y:S02]  /*15b0*/  MOV R16, 0x1f ;  /* 0x0000001f00107802 */ /* 0x000fe40000000f00 */
[----:B------:R-:W-:-:S07]  /*15c0*/  MOV R15, 0xffffffff ;  /* 0xffffffff000f7802 */ /* 0x000fce0000000f00 */
[----:B0-----:R-:W-:Y:S05]  /*15d0*/  WARPSYNC.COLLECTIVE R15, `(.L_x_15) ;  /* 0x000000000f087348 */ /* 0x001fea0003c00000 */
[----:B------:R1:W2:Y:S02]  /*15e0*/  SHFL.BFLY P1, R19, R18, R17, R16 ;  /* 0x0c00001112137389 */ /* 0x0002a40000020010 */
[----:B012---:R-:W-:Y:S05]  /*15f0*/  ENDCOLLECTIVE ;  /* 0x000000000000791b */ /* 0x007fea0003800000 */
.L_x_15:
[----:B------:R-:W-:Y:S02]  /*1600*/  MOV R18, R12 ;  /* 0x0000000c00127202 */ /* 0x000fe40000000f00 */
[----:B------:R-:W-:-:S05]  /*1610*/  FMNMX R14, R9, R19, !PT ;  /* 0x00000013090e7209 */ /* 0x000fca0007800000 */
[--C-:B------:R-:W-:Y:S01]  /*1620*/  FADD R21, R19, -R14.reuse ;  /* 0x8000000e13157221 */ /* 0x100fe20000000000 */
[----:B------:R-:W-:-:S07]  /*1630*/  FADD R9, R9, -R14 ;  /* 0x8000000e09097221 */ /* 0x000fce0000000000 */
[----:B------:R-:W-:Y:S05]  /*1640*/  WARPSYNC.COLLECTIVE R15, `(.L_x_16) ;  /* 0x000000000f087348 */ /* 0x000fea0003c00000 */
[----:B------:R0:W1:Y:S02]  /*1650*/  SHFL.BFLY P1, R19, R18, R17, R16 ;  /* 0x0c00001112137389 */ /* 0x0000640000020010 */
[----:B01----:R-:W-:Y:S05]  /*1660*/  ENDCOLLECTIVE ;  /* 0x000000000000791b */ /* 0x003fea0003800000 */
.L_x_16:
[----:B------:R-:W-:-:S05]  /*1670*/  FMUL R21, R21, 1.4426950216293334961 ;  /* 0x3fb8aa3b15157820 */ /* 0x000fca0000400000 */
[----:B------:R-:W-:Y:S01]  /*1680*/  FSETP.GEU.AND P2, PT, R21, -126, PT ;  /* 0xc2fc00001500780b */ /* 0x000fe20003f4e000 */
[----:B------:R-:W-:Y:S01]  /*1690*/  HFMA2 R17, -RZ, RZ, 0, 4.76837158203125e-07 ;  /* 0x00000008ff117431 */ /* 0x000fe200000001ff */
[----:B------:R-:W-:-:S11]  /*16a0*/  MOV R18, R14 ;  /* 0x0000000e00127202 */ /* 0x000fd60000000f00 */
[----:B------:R-:W-:Y:S01]  /*16b0*/  @!P2 FMUL R21, R21, 0.5 ;  /* 0x3f0000001515a820 */ /* 0x000fe20000400000 */
[----:B------:R-:W-:-:S03]  /*16c0*/  MOV R13, R19 ;  /* 0x00000013000d7202 */ /* 0x000fc60000000f00 */
[----:B------:R0:W1:Y:S04]  /*16d0*/  MUFU.EX2 R22, R21 ;  /* 0x0000001500167308 */ /* 0x0000680000000800 */
[----:B01----:R-:W-:Y:S05]  /*16e0*/  WARPSYNC.COLLECTIVE R15, `(.L_x_17) ;  /* 0x000000000f087348 */ /* 0x003fea0003c00000 */
[----:B------:R2:W3:Y:S02]  /*16f0*/  SHFL.BFLY P1, R19, R18, R17, R16 ;  /* 0x0c00001112137389 */ /* 0x0004e40000020010 */
[----:B0123--:R-:W-:Y:S05]  /*1700*/  ENDCOLLECTIVE ;  /* 0x000000000000791b */ /* 0x00ffea0003800000 */
.L_x_17:
[----:B------:R-:W-:-:S04]  /*1710*/  @!P2 FMUL R22, R22, R22 ;  /* 0x000000161616a220 */ /* 0x000fc80000400000 */
[----:B------:R-:W-:Y:S01]  /*1720*/  FMUL R13, R13, R22 ;  /* 0x000000160d0d7220 */ /* 0x000fe20000400000 */
[----:B------:R-:W-:Y:S01]  /*1730*/  MOV R20, R19 ;  /* 0x0000001300147202 */ /* 0x000fe20000000f00 */
[----:B------:R-:W-:-:S03]  /*1740*/  FMUL R19, R9, 1.4426950216293334961 ;  /* 0x3fb8aa3b09137820 */ /* 0x000fc60000400000 */
[----:B------:R-:W-:Y:S02]  /*1750*/  FMNMX R9, R14, R20, !PT ;  /* 0x000000140e097209 */ /* 0x000fe40007800000 */
[----:B------:R-:W-:-:S03]  /*1760*/  FSETP.GEU.AND P1, PT, R19, -126, PT ;  /* 0xc2fc00001300780b */ /* 0x000fc60003f2e000 */
[--C-:B------:R-:W-:Y:S01]  /*1770*/  FADD R20, R20, -R9.reuse ;  /* 0x8000000914147221 */ /* 0x100fe20000000000 */
[----:B------:R-:W-:-:S03]  /*1780*/  FADD R14, R14, -R9 ;  /* 0x800000090e0e7221 */ /* 0x000fc60000000000 */
[----:B------:R-:W-:Y:S01]  /*1790*/  FMUL R23, R20, 1.4426950216293334961 ;  /* 0x3fb8aa3b14177820 */ /* 0x000fe20000400000 */
[----:B------:R-:W-:-:S04]  /*17a0*/  FMUL R20, R14, 1.4426950216293334961 ;  /* 0x3fb8aa3b0e147820 */ /* 0x000fc80000400000 */
[----:B------:R-:W-:Y:S01]  /*17b0*/  FSETP.GEU.AND P3, PT, R23, -126, PT ;  /* 0xc2fc00001700780b */ /* 0x000fe20003f6e000 */
[----:B------:R-:W-:Y:S01]  /*17c0*/  @!P1 FMUL R19, R19, 0.5 ;  /* 0x3f00000013139820 */ /* 0x000fe20000400000 */
[----:B------:R-:W-:-:S03]  /*17d0*/  FSETP.GEU.AND P2, PT, R20, -126, PT ;  /* 0xc2fc00001400780b */ /* 0x000fc60003f4e000 */
[----:B------:R-:W0:Y:S08]  /*17e0*/  MUFU.EX2 R15, R19 ;  /* 0x00000013000f7308 */ /* 0x000e300000000800 */
[----:B------:R-:W-:Y:S02]  /*17f0*/  @!P3 FMUL R23, R23, 0.5 ;  /* 0x3f0000001717b820 */ /* 0x000fe40000400000 */
[----:B------:R-:W-:-:S04]  /*1800*/  @!P2 FMUL R20, R20, 0.5 ;  /* 0x3f0000001414a820 */ /* 0x000fc80000400000 */
[----:B------:R-:W1:Y:S01]  /*1810*/  MUFU.EX2 R23, R23 ;  /* 0x0000001700177308 */ /* 0x000e620000000800 */
[----:B0-----:R-:W-:-:S04]  /*1820*/  @!P1 FMUL R15, R15, R15 ;  /* 0x0000000f0f0f9220 */ /* 0x001fc80000400000 */
[----:B------:R-:W-:Y:S01]  /*1830*/  FFMA R13, R12, R15, R13 ;  /* 0x0000000f0c0d7223 */ /* 0x000fe2000000000d */
[----:B------:R-:W-:Y:S02]  /*1840*/  MOV R15, 0xffffffff ;  /* 0xffffffff000f7802 */ /* 0x000fe40000000f00 */
[----:B------:R0:W2:Y:S02]  /*1850*/  MUFU.EX2 R22, R20 ;  /* 0x0000001400167308 */ /* 0x0000a40000000800 */
[----:B------:R-:W-:-:S07]  /*1860*/  MOV R18, R13 ;  /* 0x0000000d00127202 */ /* 0x000fce0000000f00 */
[----:B012---:R-:W-:Y:S05]  /*1870*/  WARPSYNC.COLLECTIVE R15, `(.L_x_18) ;  /* 0x000000000f087348 */ /* 0x007fea0003c00000 */
[----:B------:R3:W4:Y:S02]  /*1880*/  SHFL.BFLY P1, R19, R18, R17, R16 ;  /* 0x0c00001112137389 */ /* 0x0007240000020010 */
[----:B01234-:R-:W-:Y:S05]  /*1890*/  ENDCOLLECTIVE ;  /* 0x000000000000791b */ /* 0x01ffea0003800000 */
.L_x_18:
[----:B------:R-:W-:Y:S01]  /*18a0*/  @!P3 FMUL R23, R23, R23 ;  /* 0x000000171717b220 */ /* 0x000fe20000400000 */
[----:B------:R-:W-:Y:S01]  /*18b0*/  @!P2 FMUL R22, R22, R22 ;  /* 0x000000161616a220 */ /* 0x000fe20000400000 */
[----:B------:R-:W-:Y:S01]  /*18c0*/  HFMA2 R17, -RZ, RZ, 0, 2.384185791015625e-07 ;  /* 0x00000004ff117431 */ /* 0x000fe200000001ff */
[----:B------:R-:W-:Y:S02]  /*18d0*/  MOV R18, R9 ;  /* 0x0000000900127202 */ /* 0x000fe40000000f00 */
[----:B------:R-:W-:-:S07]  /*18e0*/  MOV R14, R19 ;  /* 0x00000013000e7202 */ /* 0x000fce0000000f00 */
[----:B------:R-:W-:Y:S05]  /*18f0*/  WARPSYNC.COLLECTIVE R15, `(.L_x_19) ;  /* 0x000000000f087348 */ /* 0x000fea0003c00000 */
[----:B------:R0:W1:Y:S02]  /*1900*/  SHFL.BFLY P1, R19, R18, R17, R16 ;  /* 0x0c00001112137389 */ /* 0x0000640000020010 */
[----:B01----:R-:W-:Y:S05]  /*1910*/  ENDCOLLECTIVE ;  /* 0x000000000000791b */ /* 0x003fea0003800000 */
.L_x_19:
[----:B------:R-:W-:-:S04]  /*1920*/  FMUL R14, R14, R23 ;  /* 0x000000170e0e7220 */ /* 0x000fc80000400000 */
[----:B------:R-:W-:-:S05]  /*1930*/  FFMA R13, R13, R22, R14 ;  /* 0x000000160d0d7223 */ /* 0x000fca000000000e */
[----:B------:R-:W-:Y:S02]  /*1940*/  MOV R18, R13 ;  /* 0x0000000d00127202 */ /* 0x000fe40000000f00 */
[----:B------:R-:W-:-:S05]  /*1950*/  FMNMX R12, R9, R19, !PT ;  /* 0x00000013090c7209 */ /* 0x000fca0007800000 */
[--C-:B------:R-:W-:Y:S01]  /*1960*/  FADD R21, R19, -R12.reuse ;  /* 0x8000000c13157221 */ /* 0x100fe20000000000 */
[----:B------:R-:W-:-:S07]  /*1970*/  FADD R9, R9, -R12 ;  /* 0x8000000c09097221 */ /* 0x000fce0000000000 */
[----:B------:R-:W-:Y:S05]  /*1980*/  WARPSYNC.COLLECTIVE R15, `(.L_x_20) ;  /* 0x000000000f087348 */ /* 0x000fea0003c00000 */
[----:B------:R0:W1:Y:S02]  /*1990*/  SHFL.BFLY P1, R19, R18, R17, R16 ;  /* 0x0c00001112137389 */ /* 0x0000640000020010 */
[----:B01----:R-:W-:Y:S05]  /*19a0*/  ENDCOLLECTIVE ;  /* 0x000000000000791b */ /* 0x003fea0003800000 */
.L_x_20:
[----:B------:R-:W-:Y:S01]  /*19b0*/  FMUL R21, R21, 1.4426950216293334961 ;  /* 0x3fb8aa3b15157820 */ /* 0x000fe20000400000 */
[----:B------:R-:W-:-:S04]  /*19c0*/  FMUL R20, R9, 1.4426950216293334961 ;  /* 0x3fb8aa3b09147820 */ /* 0x000fc80000400000 */
[----:B------:R-:W-:Y:S01]  /*19d0*/  FSETP.GEU.AND P2, PT, R21, -126, PT ;  /* 0xc2fc00001500780b */ /* 0x000fe20003f4e000 */
[----:B------:R-:W-:Y:S01]  /*19e0*/  HFMA2 R17, -RZ, RZ, 0, 1.1920928955078125e-07 ;  /* 0x00000002ff117431 */ /* 0x000fe200000001ff */
[----:B------:R-:W-:-:S11]  /*19f0*/  MOV R18, R12 ;  /* 0x0000000c00127202 */ /* 0x000fd60000000f00 */
[----:B------:R-:W-:Y:S01]  /*1a00*/  @!P2 FMUL R21, R21, 0.5 ;  /* 0x3f0000001515a820 */ /* 0x000fe20000400000 */
[----:B------:R-:W-:-:S03]  /*1a10*/  MOV R14, R19 ;  /* 0x00000013000e7202 */ /* 0x000fc60000000f00 */
[----:B------:R0:W1:Y:S04]  /*1a20*/  MUFU.EX2 R23, R21 ;  /* 0x0000001500177308 */ /* 0x0000680000000800 */
[----:B01----:R-:W-:Y:S05]  /*1a30*/  WARPSYNC.COLLECTIVE R15, `(.L_x_21) ;  /* 0x000000000f087348 */ /* 0x003fea0003c00000 */
[----:B------:R2:W3:Y:S02]  /*1a40*/  SHFL.BFLY P1, R19, R18, R17, R16 ;  /* 0x0c00001112137389 */ /* 0x0004e40000020010 */
[----:B0123--:R-:W-:Y:S05]  /*1a50*/  ENDCOLLECTIVE ;  /* 0x000000000000791b */ /* 0x00ffea0003800000 */
.L_x_21:
[----:B------:R-:W-:-:S04]  /*1a60*/  @!P2 FMUL R23, R23, R23 ;  /* 0x000000171717a220 */ /* 0x000fc80000400000 */
[----:B------:R-:W-:Y:S01]  /*1a70*/  FMUL R14, R14, R23 ;  /* 0x000000170e0e7220 */ /* 0x000fe20000400000 */
[----:B------:R-:W-:Y:S02]  /*1a80*/  FSETP.GEU.AND P1, PT, R20, -126, PT ;  /* 0xc2fc00001400780b */ /* 0x000fe40003f2e000 */
[----:B------:R-:W-:-:S05]  /*1a90*/  FMNMX R9, R12, R19, !PT ;  /* 0x000000130c097209 */ /* 0x000fca0007800000 */
[--C-:B------:R-:W-:Y:S01]  /*1aa0*/  FADD R19, R19, -R9.reuse ;  /* 0x8000000913137221 */ /* 0x100fe20000000000 */
[----:B------:R-:W-:-:S03]  /*1ab0*/  FADD R12, R12, -R9 ;  /* 0x800000090c0c7221 */ /* 0x000fc60000000000 */
[----:B------:R-:W-:Y:S01]  /*1ac0*/  FMUL R22, R19, 1.4426950216293334961 ;  /* 0x3fb8aa3b13167820 */ /* 0x000fe20000400000 */
[----:B------:R-:W-:Y:S01]  /*1ad0*/  FMUL R12, R12, 1.4426950216293334961 ;  /* 0x3fb8aa3b0c0c7820 */ /* 0x000fe20000400000 */
[----:B------:R-:W-:-:S03]  /*1ae0*/  @!P1 FMUL R20, R20, 0.5 ;  /* 0x3f00000014149820 */ /* 0x000fc60000400000 */
[----:B------:R-:W-:Y:S01]  /*1af0*/  FSETP.GEU.AND P3, PT, R22, -126, PT ;  /* 0xc2fc00001600780b */ /* 0x000fe20003f6e000 */
[----:B------:R-:W0:Y:S01]  /*1b00*/  MUFU.EX2 R18, R20 ;  /* 0x0000001400127308 */ /* 0x000e220000000800 */
[----:B------:R-:W-:-:S11]  /*1b10*/  FSETP.GEU.AND P2, PT, R12, -126, PT ;  /* 0xc2fc00000c00780b */ /* 0x000fd60003f4e000 */
[----:B------:R-:W-:Y:S02]  /*1b20*/  @!P3 FMUL R22, R22, 0.5 ;  /* 0x3f0000001616b820 */ /* 0x000fe40000400000 */
[----:B------:R-:W-:Y:S01]  /*1b30*/  @!P2 FMUL R12, R12, 0.5 ;  /* 0x3f0000000c0ca820 */ /* 0x000fe20000400000 */
[----:B0-----:R-:W-:-:S04]  /*1b40*/  @!P1 FMUL R18, R18, R18 ;  /* 0x0000001212129220 */ /* 0x001fc80000400000 */
[----:B------:R-:W-:Y:S02]  /*1b50*/  FFMA R18, R13, R18, R14 ;  /* 0x000000120d127223 */ /* 0x000fe4000000000e */
[----:B------:R0:W1:Y:S05]  /*1b60*/  MUFU.EX2 R14, R22 ;  /* 0x00000016000e7308 */ /* 0x00006a0000000800 */
[----:B01----:R-:W-:Y:S05]  /*1b70*/  WARPSYNC.COLLECTIVE R15, `(.L_x_22) ;  /* 0x000000000f087348 */ /* 0x003fea0003c00000 */
[----:B------:R2:W3:Y:S02]  /*1b80*/  SHFL.BFLY P1, R19, R18, R17, R16 ;  /* 0x0c00001112137389 */ /* 0x0004e40000020010 */
[----:B0123--:R-:W-:Y:S05]  /*1b90*/  ENDCOLLECTIVE ;  /* 0x000000000000791b */ /* 0x00ffea0003800000 */
.L_x_22:
[----:B------:R-:W0:Y:S01]  /*1ba0*/  MUFU.EX2 R13, R12 ;  /* 0x0000000c000d7308 */ /* 0x000e220000000800 */
[----:B------:R-:W-:Y:S01]  /*1bb0*/  @!P3 FMUL R14, R14, R14 ;  /* 0x0000000e0e0eb220 */ /* 0x000fe20000400000 */
[----:B------:R-:W-:Y:S02]  /*1bc0*/  HFMA2 R17, -RZ, RZ, 0, 5.9604644775390625e-08 ;  /* 0x00000001ff117431 */ /* 0x000fe400000001ff */
[----:B0-----:R-:W-:Y:S01]  /*1bd0*/  @!P2 FMUL R13, R13, R13 ;  /* 0x0000000d0d0da220 */ /* 0x001fe20000400000 */
[----:B------:R-:W-:-:S04]  /*1be0*/  FMUL R19, R19, R14 ;  /* 0x0000000e13137220 */ /* 0x000fc80000400000 */
[----:B------:R-:W-:Y:S01]  /*1bf0*/  FFMA R13, R18, R13, R19 ;  /* 0x0000000d120d7223 */ /* 0x000fe20000000013 */
[----:B------:R-:W-:-:S07]  /*1c00*/  MOV R18, R9 ;  /* 0x0000000900127202 */ /* 0x000fce0000000f00 */
[----:B------:R-:W-:Y:S05]  /*1c10*/  WARPSYNC.COLLECTIVE R15, `(.L_x_23) ;  /* 0x000000000f087348 */ /* 0x000fea0003c00000 */
[----:B------:R0:W1:Y:S02]  /*1c20*/  SHFL.BFLY P1, R19, R18, R17, R16 ;  /* 0x0c00001112137389 */ /* 0x0000640000020010 */
[----:B01----:R-:W-:Y:S05]  /*1c30*/  ENDCOLLECTIVE ;  /* 0x000000000000791b */ /* 0x003fea0003800000 */
.L_x_23:
[----:B------:R-:W-:Y:S02]  /*1c40*/  MOV R18, R13 ;  /* 0x0000000d00127202 */ /* 0x000fe40000000f00 */
[----:B------:R-:W-:-:S07]  /*1c50*/  MOV R14, R19 ;  /* 0x00000013000e7202 */ /* 0x000fce0000000f00 */
[----:B------:R-:W-:Y:S05]  /*1c60*/  WARPSYNC.COLLECTIVE R15, `(.L_x_24) ;  /* 0x000000000f087348 */ /* 0x000fea0003c00000 */
[----:B------:R0:W1:Y:S02]  /*1c70*/  SHFL.BFLY P1, R19, R18, R17, R16 ;  /* 0x0c00001112137389 */ /* 0x0000640000020010 */
[----:B01----:R-:W-:Y:S05]  /*1c80*/  ENDCOLLECTIVE ;  /* 0x000000000000791b */ /* 0x003fea0003800000 */
.L_x_24:
[----:B------:R-:W-:Y:S05]  /*1c90*/  BRA `(.L_x_25) ;  /* 0xfffffff400807947 */ /* 0x000fea000383ffff */
.L_x_26:
[----:B------:R-:W-:-:S00]  /*1ca0*/  BRA `(.L_x_26) ;  /* 0xfffffffc00fc7947 */ /* 0x000fc0000383ffff */
[----:B------:R-:W-:-:S00]  /*1cb0*/  NOP ;  /* 0x0000000000007918 */ /* 0x000fc00000000000 */
        /* <DEDUP_REMOVED lines=12> */
.L_x_27:


//--------------------- .nv.shared.reserved.0     --------------------------
	.section	.nv.shared.reserved.0,"aw",@nobits
	.weak		__nv_reservedSMEM_offset_0_alias
	.size		__nv_reservedSMEM_offset_0_alias, 0, 64
	.other		__nv_reservedSMEM_offset_0_alias,@"STO_CUDA_RESERVED_SHARED STV_DEFAULT"
__nv_reservedSMEM_offset_0_alias:
	.zero		0
	.zero		64


//--------------------- .nv.global                --------------------------
	.section	.nv.global,"aw",@nobits
.nv.global:
	.type		_ZN34_INTERNAL_eab3a891_4_k_cu_870ebfd54cuda3std6ranges3__45__cpo9iter_moveE,@object
	.size		_ZN34_INTERNAL_eab3a891_4_k_cu_870ebfd54cuda3std6ranges3__45__cpo9iter_moveE,(_ZN34_INTERNAL_eab3a891_4_k_cu_870ebfd54cuda3std3__436_GLOBAL__N__eab3a891_4_k_cu_870ebfd56ignoreE - _ZN34_INTERNAL_eab3a891_4_k_cu_870ebfd54cuda3std6ranges3__45__cpo9iter_moveE)
_ZN34_INTERNAL_eab3a891_4_k_cu_870ebfd54cuda3std6ranges3__45__cpo9iter_moveE:
	.zero		1
	.type		_ZN34_INTERNAL_eab3a891_4_k_cu_870ebfd54cuda3std3__436_GLOBAL__N__eab3a891_4_k_cu_870ebfd56ignoreE,@object
	.size		_ZN34_INTERNAL_eab3a891_4_k_cu_870ebfd54cuda3std3__436_GLOBAL__N__eab3a891_4_k_cu_870ebfd56ignoreE,(_ZN34_INTERNAL_eab3a891_4_k_cu_870ebfd54cuda3std3__45__cpo4cendE - _ZN34_INTERNAL_eab3a891_4_k_cu_870ebfd54cuda3std3__436_GLOBAL__N__eab3a891_4_k_cu_870ebfd56ignoreE)
_ZN34_INTERNAL_eab3a891_4_k_cu_870ebfd54cuda3std3__436_GLOBAL__N__eab3a891_4_k_cu_870ebfd56ignoreE:
	.zero		1
	.type		_ZN34_INTERNAL_eab3a891_4_k_cu_870ebfd54cuda3std3__45__cpo4cendE,@object
	.size		_ZN34_INTERNAL_eab3a891_4_k_cu_870ebfd54cuda3std3__45__cpo4cendE,(_ZN34_INTERNAL_eab3a891_4_k_cu_870ebfd54cuda3std3__45__cpo3endE - _ZN34_INTERNAL_eab3a891_4_k_cu_870ebfd54cuda3std3__45__cpo4cendE)
_ZN34_INTERNAL_eab3a891_4_k_cu_870ebfd54cuda3std3__45__cpo4cendE:
	.zero		1
	.type		_ZN34_INTERNAL_eab3a891_4_k_cu_870ebfd54cuda3std3__45__cpo3endE,@object
	.size		_ZN34_INTERNAL_eab3a891_4_k_cu_870ebfd54cuda3std3__45__cpo3endE,(_ZN34_INTERNAL_eab3a891_4_k_cu_870ebfd54cuda3std3__48in_placeE - _ZN34_INTERNAL_eab3a891_4_k_cu_870ebfd54cuda3std3__45__cpo3endE)
_ZN34_INTERNAL_eab3a891_4_k_cu_870ebfd54cuda3std3__45__cpo3endE:
	.zero		1
	.type		_ZN34_INTERNAL_eab3a891_4_k_cu_870ebfd54cuda3std3__48in_placeE,@object
	.size		_ZN34_INTERNAL_eab3a891_4_k_cu_870ebfd54cuda3std3__48in_placeE,(_ZN34_INTERNAL_eab3a891_4_k_cu_870ebfd54cuda3std6ranges3__45__cpo7advanceE - _ZN34_INTERNAL_eab3a891_4_k_cu_870ebfd54cuda3std3__48in_placeE)
_ZN34_INTERNAL_eab3a891_4_k_cu_870ebfd54cuda3std3__48in_placeE:
	.zero		1
	.type		_ZN34_INTERNAL_eab3a891_4_k_cu_870ebfd54cuda3std6ranges3__45__cpo7advanceE,@object
	.size		_ZN34_INTERNAL_eab3a891_4_k_cu_870ebfd54cuda3std6ranges3__45__cpo7advanceE,(_ZN34_INTERNAL_eab3a891_4_k_cu_870ebfd54cuda3std3__45__cpo5beginE - _ZN34_INTERNAL_eab3a891_4_k_cu_870ebfd54cuda3std6ranges3__45__cpo7advanceE)
_ZN34_INTERNAL_eab3a891_4_k_cu_870ebfd54cuda3std6ranges3__45__cpo7advanceE:
	.zero		1
	.type		_ZN34_INTERNAL_eab3a891_4_k_cu_870ebfd54cuda3std3__45__cpo5beginE,@object
	.size		_ZN34_INTERNAL_eab3a891_4_k_cu_870ebfd54cuda3std3__45__cpo5beginE,(_ZN34_INTERNAL_eab3a891_4_k_cu_870ebfd54cuda3std3__419piecewise_constructE - _ZN34_INTERNAL_eab3a891_4_k_cu_870ebfd54cuda3std3__45__cpo5beginE)
_ZN34_INTERNAL_eab3a891_4_k_cu_870ebfd54cuda3std3__45__cpo5beginE:
	.zero		1
	.type		_ZN34_INTERNAL_eab3a891_4_k_cu_870ebfd54cuda3std3__419piecewise_constructE,@object
	.size		_ZN34_INTERNAL_eab3a891_4_k_cu_870ebfd54cuda3std3__419piecewise_constructE,(_ZN34_INTERNAL_eab3a891_4_k_cu_870ebfd54cuda3std3__45__cpo6cbeginE - _ZN34_INTERNAL_eab3a891_4_k_cu_870ebfd54cuda3std3__419piecewise_constructE)
_ZN34_INTERNAL_eab3a891_4_k_cu_870ebfd54cuda3std3__419piecewise_constructE:
	.zero		1
	.type		_ZN34_INTERNAL_eab3a891_4_k_cu_870ebfd54cuda3std3__45__cpo6cbeginE,@object
	.size		_ZN34_INTERNAL_eab3a891_4_k_cu_870ebfd54cuda3std3__45__cpo6cbeginE,(_ZN34_INTERNAL_eab3a891_4_k_cu_870ebfd54cuda3std6ranges3__45__cpo4swapE - _ZN34_INTERNAL_eab3a891_4_k_cu_870ebfd54cuda3std3__45__cpo6cbeginE)
_ZN34_INTERNAL_eab3a891_4_k_cu_870ebfd54cuda3std3__45__cpo6cbeginE:
	.zero		1
	.type		_ZN34_INTERNAL_eab3a891_4_k_cu_870ebfd54cuda3std6ranges3__45__cpo4swapE,@object
	.size		_ZN34_INTERNAL_eab3a891_4_k_cu_870ebfd54cuda3std6ranges3__45__cpo4swapE,(.L_7 - _ZN34_INTERNAL_eab3a891_4_k_cu_870ebfd54cuda3std6ranges3__45__cpo4swapE)
_ZN34_INTERNAL_eab3a891_4_k_cu_870ebfd54cuda3std6ranges3__45__cpo4swapE:
	.zero		1
.L_7:


//--------------------- .nv.constant0._Z25SoftmaxCrossEntropyKernelPKfPKiPfii --------------------------
	.section	.nv.constant0._Z25SoftmaxCrossEntropyKernelPKfPKiPfii,"a",@progbits
	.sectionflags	@""
	.align	4
.nv.constant0._Z25SoftmaxCrossEntropyKernelPKfPKiPfii:
	.zero		928


//--------------------- SYMBOLS --------------------------

	.type		.nv.reservedSmem.offset0,@object
	.size		.nv.reservedSmem.offset0,0x4
